def matmul_kernel(
    a_ptr,
    b_ptr,
    c_ptr,
    M,
    N,
    K,
    stride_am,
    stride_ak,
    stride_bk,
    stride_bn,
    stride_cm,
    stride_cn,
    BLOCK_M: tl.constexpr,
    BLOCK_N: tl.constexpr,
    BLOCK_K: tl.constexpr,
    GROUP_M: tl.constexpr,
):
    pid = tl.program_id(axis=0)
    num_pid_m = tl.cdiv(M, BLOCK_M)
    num_pid_n = tl.cdiv(N, BLOCK_N)
    num_pid_in_group = GROUP_M * num_pid_n
    group_id = pid // num_pid_in_group
    first_pid_m = group_id * GROUP_M
    group_size_m = min(num_pid_m - first_pid_m, GROUP_M)
    pid_m = first_pid_m + ((pid % num_pid_in_group) % group_size_m)
    pid_n = (pid % num_pid_in_group) // group_size_m

    offs_am = (pid_m * BLOCK_M + tl.arange(0, BLOCK_M)) % M
    offs_bn = (pid_n * BLOCK_N + tl.arange(0, BLOCK_N)) % N
    offs_k = tl.arange(0, BLOCK_K)
    a_ptrs = a_ptr + offs_am[:, None] * stride_am + offs_k[None, :] * stride_ak
    b_ptrs = b_ptr + offs_k[:, None] * stride_bk + offs_bn[None, :] * stride_bn

    acc = tl.zeros((BLOCK_M, BLOCK_N), dtype=tl.float32)
    for kk in range(0, tl.cdiv(K, BLOCK_K)):
        a = tl.load(a_ptrs, mask=offs_k[None, :] < K - kk * BLOCK_K, other=0.0)
        b = tl.load(b_ptrs, mask=offs_k[:, None] < K - kk * BLOCK_K, other=0.0)
        acc = tl.dot(a, b, acc)
        a_ptrs += BLOCK_K * stride_ak
        b_ptrs += BLOCK_K * stride_bk

    c = acc.to(c_ptr.dtype.element_ty)
    offs_cm = pid_m * BLOCK_M + tl.arange(0, BLOCK_M)
    offs_cn = pid_n * BLOCK_N + tl.arange(0, BLOCK_N)
    c_ptrs = c_ptr + offs_cm[:, None] * stride_cm + offs_cn[None, :] * stride_cn
    mask = (offs_cm[:, None] < M) & (offs_cn[None, :] < N)
    tl.store(c_ptrs, c, mask=mask)

# config = {"BLOCK_K": 32, "BLOCK_M": 64, "BLOCK_N": 256, "GROUP_M": 4, "arch": "sm_100", "dtype": "fp16", "num_ctas": 1, "num_stages": 3, "num_warps": 4}
# arch = sm_100


// ===== COMPILED SASS (sm_100a) =====

	.target	sm_100a

	.elftype	@"ET_EXEC"


//--------------------- .note.nv.tkinfo           --------------------------
	.section	.note.nv.tkinfo,"",@"SHT_NOTE"
	.sectionflags	@"SHF_NOTE_NV_TKINFO"
	.tkinfo
        /*0018*/ 	.word	0x00000081
        /*0030*/ 	.string	""
        /*0030*/ 	.string	"ptxas-blackwell"
        /*0030*/ 	.string	"Cuda compilation tools, release 12.9, V12.9.86"
        /*0030*/ 	.string	"Build cuda_12.9.r12.9/compiler.36037853_0"
        /*0030*/ 	.string	"-v  -suppress-debug-info  -lineinfo  -arch sm_100a "



//--------------------- .note.nv.cuver            --------------------------
	.section	.note.nv.cuver,"",@"SHT_NOTE"
	.sectionflags	@"SHF_NOTE_NV_CUVER"
        /*0018*/ 	.short	0x0001
        /*001a*/ 	.short	0x0064
        /*001c*/ 	.short	0x0001
        /*001e*/ 	.short	0x0000
        /*0020*/ 	.short	0x0001
        /*0022*/ 	.short	0x0000


//--------------------- .nv.info                  --------------------------
	.section	.nv.info,"",@"SHT_CUDA_INFO"
	.align	4


	//----- nvinfo : EIATTR_REGCOUNT
	.align		4
        /*0000*/ 	.byte	0x04, 0x2f
        /*0002*/ 	.short	(.L_4 - .L_3)
	.align		4
.L_3:
        /*0004*/ 	.word	index@(matmul_kernel)
        /*0008*/ 	.word	0x000000ff


	//----- nvinfo : EIATTR_FRAME_SIZE
	.align		4
.L_4:
        /*000c*/ 	.byte	0x04, 0x11
        /*000e*/ 	.short	(.L_6 - .L_5)
	.align		4
.L_5:
        /*0010*/ 	.word	index@($__internal_2_$__cuda_sm10x_tcgen05_guardrail_trap_unallocated_columns_being_dealloced)
        /*0014*/ 	.word	0x00000000


	//----- nvinfo : EIATTR_FRAME_SIZE
	.align		4
.L_6:
        /*0018*/ 	.byte	0x04, 0x11
        /*001a*/ 	.short	(.L_8 - .L_7)
	.align		4
.L_7:
        /*001c*/ 	.word	index@($__internal_1_$__cuda_sm10x_tcgen05_guardrail_trap_phase_invalid_during_alloc)
        /*0020*/ 	.word	0x00000000


	//----- nvinfo : EIATTR_FRAME_SIZE
	.align		4
.L_8:
        /*0024*/ 	.byte	0x04, 0x11
        /*0026*/ 	.short	(.L_10 - .L_9)
	.align		4
.L_9:
        /*0028*/ 	.word	index@($__internal_0_$__cuda_sm10x_tcgen05_guardrail_trap_col_being_dealloced_not_returned_by_alloc)
        /*002c*/ 	.word	0x00000000


	//----- nvinfo : EIATTR_FRAME_SIZE
	.align		4
.L_10:
        /*0030*/ 	.byte	0x04, 0x11
        /*0032*/ 	.short	(.L_12 - .L_11)
	.align		4
.L_11:
        /*0034*/ 	.word	index@(matmul_kernel)
        /*0038*/ 	.word	0x00000000


	//----- nvinfo : EIATTR_MIN_STACK_SIZE
	.align		4
.L_12:
        /*003c*/ 	.byte	0x04, 0x12
        /*003e*/ 	.short	(.L_14 - .L_13)
	.align		4
.L_13:
        /*0040*/ 	.word	index@(matmul_kernel)
        /*0044*/ 	.word	0x00000000
.L_14:


//--------------------- .nv.info.matmul_kernel    --------------------------
	.section	.nv.info.matmul_kernel,"",@"SHT_CUDA_INFO"
	.sectionflags	@""
	.align	4


	//----- nvinfo : EIATTR_CUDA_API_VERSION
	.align		4
        /*0000*/ 	.byte	0x04, 0x37
        /*0002*/ 	.short	(.L_16 - .L_15)
.L_15:
        /*0004*/ 	.word	0x00000081


	//----- nvinfo : EIATTR_KPARAM_INFO
	.align		4
.L_16:
        /*0008*/ 	.byte	0x04, 0x17
        /*000a*/ 	.short	(.L_18 - .L_17)
.L_17:
        /*000c*/ 	.word	0x00000000
        /*0010*/ 	.short	0x000d
        /*0012*/ 	.short	0x0048
        /*0014*/ 	.byte	0x00, 0xf4, 0x21, 0x00


	//----- nvinfo : EIATTR_KPARAM_INFO
	.align		4
.L_18:
        /*0018*/ 	.byte	0x04, 0x17
        /*001a*/ 	.short	(.L_20 - .L_19)
.L_19:
        /*001c*/ 	.word	0x00000000
        /*0020*/ 	.short	0x000c
        /*0022*/ 	.short	0x0040
        /*0024*/ 	.byte	0x00, 0xf4, 0x21, 0x00


	//----- nvinfo : EIATTR_KPARAM_INFO
	.align		4
.L_20:
        /*0028*/ 	.byte	0x04, 0x17
        /*002a*/ 	.short	(.L_22 - .L_21)
.L_21:
        /*002c*/ 	.word	0x00000000
        /*0030*/ 	.short	0x000b
        /*0032*/ 	.short	0x0038
        /*0034*/ 	.byte	0x00, 0xf0, 0x11, 0x00


	//----- nvinfo : EIATTR_KPARAM_INFO
	.align		4
.L_22:
        /*0038*/ 	.byte	0x04, 0x17
        /*003a*/ 	.short	(.L_24 - .L_23)
.L_23:
        /*003c*/ 	.word	0x00000000
        /*0040*/ 	.short	0x000a
        /*0042*/ 	.short	0x0034
        /*0044*/ 	.byte	0x00, 0xf0, 0x11, 0x00


	//----- nvinfo : EIATTR_KPARAM_INFO
	.align		4
.L_24:
        /*0048*/ 	.byte	0x04, 0x17
        /*004a*/ 	.short	(.L_26 - .L_25)
.L_25:
        /*004c*/ 	.word	0x00000000
        /*0050*/ 	.short	0x0009
        /*0052*/ 	.short	0x0030
        /*0054*/ 	.byte	0x00, 0xf0, 0x11, 0x00


	//----- nvinfo : EIATTR_KPARAM_INFO
	.align		4
.L_26:
        /*0058*/ 	.byte	0x04, 0x17
        /*005a*/ 	.short	(.L_28 - .L_27)
.L_27:
        /*005c*/ 	.word	0x00000000
        /*0060*/ 	.short	0x0008
        /*0062*/ 	.short	0x002c
        /*0064*/ 	.byte	0x00, 0xf0, 0x11, 0x00


	//----- nvinfo : EIATTR_KPARAM_INFO
	.align		4
.L_28:
        /*0068*/ 	.byte	0x04, 0x17
        /*006a*/ 	.short	(.L_30 - .L_29)
.L_29:
        /*006c*/ 	.word	0x00000000
        /*0070*/ 	.short	0x0007
        /*0072*/ 	.short	0x0028
        /*0074*/ 	.byte	0x00, 0xf0, 0x11, 0x00


	//----- nvinfo : EIATTR_KPARAM_INFO
	.align		4
.L_30:
        /*0078*/ 	.byte	0x04, 0x17
        /*007a*/ 	.short	(.L_32 - .L_31)
.L_31:
        /*007c*/ 	.word	0x00000000
        /*0080*/ 	.short	0x0006
        /*0082*/ 	.short	0x0024
        /*0084*/ 	.byte	0x00, 0xf0, 0x11, 0x00


	//----- nvinfo : EIATTR_KPARAM_INFO
	.align		4
.L_32:
        /*0088*/ 	.byte	0x04, 0x17
        /*008a*/ 	.short	(.L_34 - .L_33)
.L_33:
        /*008c*/ 	.word	0x00000000
        /*0090*/ 	.short	0x0005
        /*0092*/ 	.short	0x0020
        /*0094*/ 	.byte	0x00, 0xf0, 0x11, 0x00


	//----- nvinfo : EIATTR_KPARAM_INFO
	.align		4
.L_34:
        /*0098*/ 	.byte	0x04, 0x17
        /*009a*/ 	.short	(.L_36 - .L_35)
.L_35:
        /*009c*/ 	.word	0x00000000
        /*00a0*/ 	.short	0x0004
        /*00a2*/ 	.short	0x001c
        /*00a4*/ 	.byte	0x00, 0xf0, 0x11, 0x00


	//----- nvinfo : EIATTR_KPARAM_INFO
	.align		4
.L_36:
        /*00a8*/ 	.byte	0x04, 0x17
        /*00aa*/ 	.short	(.L_38 - .L_37)
.L_37:
        /*00ac*/ 	.word	0x00000000
        /*00b0*/ 	.short	0x0003
        /*00b2*/ 	.short	0x0018
        /*00b4*/ 	.byte	0x00, 0xf0, 0x11, 0x00


	//----- nvinfo : EIATTR_KPARAM_INFO
	.align		4
.L_38:
        /*00b8*/ 	.byte	0x04, 0x17
        /*00ba*/ 	.short	(.L_40 - .L_39)
.L_39:
        /*00bc*/ 	.word	0x00000000
        /*00c0*/ 	.short	0x0002
        /*00c2*/ 	.short	0x0010
        /*00c4*/ 	.byte	0x00, 0xf4, 0x21, 0x00


	//----- nvinfo : EIATTR_KPARAM_INFO
	.align		4
.L_40:
        /*00c8*/ 	.byte	0x04, 0x17
        /*00ca*/ 	.short	(.L_42 - .L_41)
.L_41:
        /*00cc*/ 	.word	0x00000000
        /*00d0*/ 	.short	0x0001
        /*00d2*/ 	.short	0x0008
        /*00d4*/ 	.byte	0x00, 0xf4, 0x21, 0x00


	//----- nvinfo : EIATTR_KPARAM_INFO
	.align		4
.L_42:
        /*00d8*/ 	.byte	0x04, 0x17
        /*00da*/ 	.short	(.L_44 - .L_43)
.L_43:
        /*00dc*/ 	.word	0x00000000
        /*00e0*/ 	.short	0x0000
        /*00e2*/ 	.short	0x0000
        /*00e4*/ 	.byte	0x00, 0xf4, 0x21, 0x00


	//----- nvinfo : EIATTR_AT_ENTRY_FRAGMENTS
	.align		4
.L_44:
        /*00e8*/ 	.byte	0x04, 0x4f
        /*00ea*/ 	.short	(.L_46 - .L_45)


	//   ....[0]....
.L_45:
        /*00ec*/ 	.word	0x00000004


	//----- nvinfo : EIATTR_RESERVED_SMEM_USED
	.align		4
.L_46:
        /*00f0*/ 	.byte	0x01, 0x41
	.zero		2


	//----- nvinfo : EIATTR_SPARSE_MMA_MASK
	.align		4
        /*00f4*/ 	.byte	0x03, 0x50
        /*00f6*/ 	.short	0x0000


	//----- nvinfo : EIATTR_TCGEN05_1CTA_USED
	.align		4
        /*00f8*/ 	.byte	0x01, 0x51
	.zero		2


	//----- nvinfo : EIATTR_MAXREG_COUNT
	.align		4
        /*00fc*/ 	.byte	0x03, 0x1b
        /*00fe*/ 	.short	0x00ff


	//----- nvinfo : EIATTR_NUM_BARRIERS
	.align		4
        /*0100*/ 	.byte	0x02, 0x4c
        /*0102*/ 	.byte	0x01
	.zero		1


	//----- nvinfo : EIATTR_INT_WARP_WIDE_INSTR_OFFSETS
	.align		4
        /*0104*/ 	.byte	0x04, 0x31
        /*0106*/ 	.short	(.L_48 - .L_47)


	//   ....[0]....
.L_47:
        /*0108*/ 	.word	0x00003830


	//   ....[1]....
        /*010c*/ 	.word	0x00003840


	//   ....[2]....
        /*0110*/ 	.word	0x00005040


	//   ....[3]....
        /*0114*/ 	.word	0x0000c280


	//   ....[4]....
        /*0118*/ 	.word	0x0000c2d0


	//----- nvinfo : EIATTR_COOP_GROUP_MASK_REGIDS
	.align		4
.L_48:
        /*011c*/ 	.byte	0x04, 0x29
        /*011e*/ 	.short	(.L_50 - .L_49)


	//   ....[0]....
.L_49:
        /*0120*/ 	.word	0xffffffff


	//   ....[1]....
        /*0124*/ 	.word	0xffffffff


	//   ....[2]....
        /*0128*/ 	.word	0xffffffff


	//   ....[3]....
        /*012c*/ 	.word	0xffffffff


	//----- nvinfo : EIATTR_COOP_GROUP_INSTR_OFFSETS
	.align		4
.L_50:
        /*0130*/ 	.byte	0x04, 0x28
        /*0132*/ 	.short	(.L_52 - .L_51)


	//   ....[0]....
.L_51:
        /*0134*/ 	.word	0x00000070


	//   ....[1]....
        /*0138*/ 	.word	0x00000330


	//   ....[2]....
        /*013c*/ 	.word	0x0000c110


	//   ....[3]....
        /*0140*/ 	.word	0x0000c380


	//----- nvinfo : EIATTR_VRC_CTA_INIT_COUNT
	.align		4
.L_52:
        /*0144*/ 	.byte	0x02, 0x4a
        /*0146*/ 	.byte	0x80
	.zero		1


	//----- nvinfo : EIATTR_MBARRIER_INSTR_OFFSETS
	.align		4
        /*0148*/ 	.byte	0x04, 0x39
        /*014a*/ 	.short	(.L_54 - .L_53)


	//   ....[0]....
.L_53:
        /*014c*/ 	.word	0x000039a0
        /*0150*/ 	.word	0x000000ff
        /*0154*/ 	.word	0x00000000
        /*0158*/ 	.short	0x0100
        /*015a*/ 	.byte	0x0f
	.zero		1


	//   ....[1]....
        /*015c*/ 	.word	0x00005070
        /*0160*/ 	.word	0x000000ff
        /*0164*/ 	.word	0x0000a008
        /*0168*/ 	.short	0x0100
        /*016a*/ 	.byte	0x0d
	.zero		1


	//   ....[2]....
        /*016c*/ 	.word	0x00006630
        /*0170*/ 	.word	0x000000ff
        /*0174*/ 	.word	0x00000000
        /*0178*/ 	.short	0x010a
        /*017a*/ 	.byte	0x0f
	.zero		1


	//   ....[3]....
        /*017c*/ 	.word	0x00007db0
        /*0180*/ 	.word	0x000000ff
        /*0184*/ 	.word	0x00000000
        /*0188*/ 	.short	0x010a
        /*018a*/ 	.byte	0x0f
	.zero		1


	//   ....[4]....
        /*018c*/ 	.word	0x00007ee0
        /*0190*/ 	.word	0x000000ff
        /*0194*/ 	.word	0x0000a000
        /*0198*/ 	.short	0x0108
        /*019a*/ 	.byte	0x0d
	.zero		1


	//   ....[5]....
        /*019c*/ 	.word	0x00008010
        /*01a0*/ 	.word	0x000000ff
        /*01a4*/ 	.word	0x0000a008
        /*01a8*/ 	.short	0x0108
        /*01aa*/ 	.byte	0x0d
	.zero		1


	//   ....[6]....
        /*01ac*/ 	.word	0x0000c3a0
        /*01b0*/ 	.word	0x000000ff
        /*01b4*/ 	.word	0x00000000
        /*01b8*/ 	.short	0x010a
        /*01ba*/ 	.byte	0x0f
	.zero		1


	//   ....[7]....
        /*01bc*/ 	.word	0x0000c3d0
        /*01c0*/ 	.word	0x000000ff
        /*01c4*/ 	.word	0x00000000
        /*01c8*/ 	.short	0x010a
        /*01ca*/ 	.byte	0x0f
	.zero		1


	//----- nvinfo : EIATTR_NUM_MBARRIERS
	.align		4
.L_54:
        /*01cc*/ 	.byte	0x03, 0x38
        /*01ce*/ 	.short	0x0002


	//----- nvinfo : EIATTR_EXIT_INSTR_OFFSETS
	.align		4
        /*01d0*/ 	.byte	0x04, 0x1c
        /*01d2*/ 	.short	(.L_56 - .L_55)


	//   ....[0]....
.L_55:
        /*01d4*/ 	.word	0x0000c390


	//----- nvinfo : EIATTR_REQNTID
	.align		4
.L_56:
        /*01d8*/ 	.byte	0x04, 0x10
        /*01da*/ 	.short	(.L_58 - .L_57)
.L_57:
        /*01dc*/ 	.word	0x00000080
        /*01e0*/ 	.word	0x00000001
        /*01e4*/ 	.word	0x00000001


	//----- nvinfo : EIATTR_CRS_STACK_SIZE
	.align		4
.L_58:
        /*01e8*/ 	.byte	0x04, 0x1e
        /*01ea*/ 	.short	(.L_60 - .L_59)
.L_59:
        /*01ec*/ 	.word	0x00000000


	//----- nvinfo : EIATTR_CBANK_PARAM_SIZE
	.align		4
.L_60:
        /*01f0*/ 	.byte	0x03, 0x19
        /*01f2*/ 	.short	0x0050


	//----- nvinfo : EIATTR_PARAM_CBANK
	.align		4
        /*01f4*/ 	.byte	0x04, 0x0a
        /*01f6*/ 	.short	(.L_62 - .L_61)
	.align		4
.L_61:
        /*01f8*/ 	.word	index@(.nv.constant0.matmul_kernel)
        /*01fc*/ 	.short	0x0380
        /*01fe*/ 	.short	0x0050


	//----- nvinfo : EIATTR_SW_WAR
	.align		4
.L_62:
        /*0200*/ 	.byte	0x04, 0x36
        /*0202*/ 	.short	(.L_64 - .L_63)
.L_63:
        /*0204*/ 	.word	0x00000008
.L_64:


//--------------------- .nv.compat                --------------------------
	.section	.nv.compat,"",@"SHT_CUDA_COMPAT_INFO"
	.align	4
        /*0000*/ 	.byte	0x02, 0x02, 0x02, 0x00, 0x02, 0x05, 0x05, 0x00, 0x02, 0x03, 0x00, 0x00, 0x02, 0x06, 0x01, 0x00


//--------------------- .nv.callgraph             --------------------------
	.section	.nv.callgraph,"",@"SHT_CUDA_CALLGRAPH"
	.align	4
	.sectionentsize	8
	.align		4
        /*0000*/ 	.word	0x00000000
	.align		4
        /*0004*/ 	.word	0xffffffff
	.align		4
        /*0008*/ 	.word	0x00000000
	.align		4
        /*000c*/ 	.word	0xfffffffe
	.align		4
        /*0010*/ 	.word	0x00000000
	.align		4
        /*0014*/ 	.word	0xfffffffd
	.align		4
        /*0018*/ 	.word	0x00000000
	.align		4
        /*001c*/ 	.word	0xfffffffc


//--------------------- .text.matmul_kernel       --------------------------
	.section	.text.matmul_kernel,"ax",@progbits
	.align	128
        .global         matmul_kernel
        .type           matmul_kernel,@function
        .size           matmul_kernel,(.L_x_20 - matmul_kernel)
        .other          matmul_kernel,@"STO_CUDA_ENTRY STV_DEFAULT"
matmul_kernel:
.text.matmul_kernel:
[----:B------:R-:W0:Y:S01]  /*0000*/  LDC R1, c[0x0][0x37c] ;  /* 0x0000df00ff017b82 */ /* 0x000e220000000800 */
[----:B------:R-:W1:Y:S01]  /*0010*/  S2R R132, SR_TID.X ;  /* 0x0000000000847919 */ /* 0x000e620000002100 */
[----:B------:R-:W2:Y:S01]  /*0020*/  LDCU.64 UR26, c[0x0][0x358] ;  /* 0x00006b00ff1a77ac */ /* 0x000ea20008000a00 */
[----:B-1----:R-:W-:-:S13]  /*0030*/  ISETP.GE.U32.AND P0, PT, R132, 0x20, PT ;  /* 0x000000208400780c */ /* 0x002fda0003f06070 */
[----:B------:R-:W-:Y:S02]  /*0040*/  VOTEU.ANY UP0, P0 ;  /* 0x0000000000ff7886 */ /* 0x000fe40000000100 */
[----:B0-2---:R-:W-:Y:S05]  /*0050*/  BRA.U UP0, `(.L_x_0) ;  /* 0x0000000100b87547 */ /* 0x005fea000b800000 */
[----:B------:R-:W0:Y:S01]  /*0060*/  S2UR UR6, SR_CgaCtaId ;  /* 0x00000000000679c3 */ /* 0x000e220000008800 */
[----:B------:R-:W-:Y:S01]  /*0070*/  NOP ;  /* 0x0000000000007918 */ /* 0x000fe20000000000 */
[----:B------:R-:W-:Y:S02]  /*0080*/  UMOV UR4, 0x40 ;  /* 0x0000004000047882 */ /* 0x000fe40000000000 */
[----:B0-----:R-:W-:-:S09]  /*0090*/  ULEA UR4, UR6, UR4, 0x18 ;  /* 0x0000000406047291 */ /* 0x001fd2000f8ec0ff */
[----:B------:R-:W0:Y:S01]  /*00a0*/  LDS.U8 R0, [UR4] ;  /* 0x00000004ff007984 */ /* 0x000e220008000000 */
[----:B------:R-:W-:Y:S02]  /*00b0*/  UMOV UR4, 0x400 ;  /* 0x0000040000047882 */ /* 0x000fe40000000000 */
[----:B------:R-:W-:Y:S01]  /*00c0*/  ULEA UR4, UR6, UR4, 0x18 ;  /* 0x0000000406047291 */ /* 0x000fe2000f8ec0ff */
[----:B0-----:R-:W-:-:S13]  /*00d0*/  ISETP.NE.AND P0, PT, R0, RZ, PT ;  /* 0x000000ff0000720c */ /* 0x001fda0003f05270 */
[----:B------:R-:W-:Y:S05]  /*00e0*/  @P0 BRA `(.L_x_1) ;  /* 0x00000000007c0947 */ /* 0x000fea0003800000 */
[----:B------:R-:W-:-:S13]  /*00f0*/  ELECT P0, URZ, PT ;  /* 0x0000000000ff782f */ /* 0x000fda0003800000 */
[----:B------:R-:W-:Y:S05]  /*0100*/  @!P0 BRA `(.L_x_2) ;  /* 0x0000000000848947 */ /* 0x000fea0003800000 */
[----:B------:R-:W-:Y:S01]  /*0110*/  UMOV UR5, 0x8 ;  /* 0x0000000800057882 */ /* 0x000fe20000000000 */
[----:B------:R-:W-:Y:S02]  /*0120*/  IMAD.MOV.U32 R4, RZ, RZ, 0x1 ;  /* 0x00000001ff047424 */ /* 0x000fe400078e00ff */
[----:B------:R-:W-:Y:S02]  /*0130*/  IMAD.MOV.U32 R5, RZ, RZ, 0xff ;  /* 0x000000ffff057424 */ /* 0x000fe400078e00ff */
[----:B------:R-:W-:Y:S04]  /*0140*/  DEPBAR.LE SB0, 0x36 ;  /* 0x00008d800000791a */ /* 0x000fe80000000000 */
[----:B------:R-:W0:Y:S02]  /*0150*/  UTCATOMSWS.FIND_AND_SET.ALIGN UP1, UR5, UR5 ;  /* 0x00000005000575e3 */ /* 0x000e240008020800 */
[----:B0-----:R-:W-:-:S04]  /*0160*/  PLOP3.LUT P0, PT, PT, PT, UP1, 0x80, 0x8 ;  /* 0x000000000008781c */ /* 0x001fc80003f0f018 */
[----:B------:R-:W-:-:S04]  /*0170*/  SEL R0, RZ, 0xffffffff, !P0 ;  /* 0xffffffffff007807 */ /* 0x000fc80004000000 */
[----:B------:R-:W-:Y:S01]  /*0180*/  ISETP.NE.AND P0, PT, R0, RZ, PT ;  /* 0x000000ff0000720c */ /* 0x000fe20003f05270 */
[----:B------:R-:W-:-:S12]  /*0190*/  IMAD.U32 R0, RZ, RZ, UR5 ;  /* 0x00000005ff007e24 */ /* 0x000fd8000f8e00ff */
[----:B------:R-:W-:Y:S05]  /*01a0*/  @P0 BRA `(.L_x_3) ;  /* 0x0000000000240947 */ /* 0x000fea0003800000 */
.L_x_4:
[----:B------:R-:W-:Y:S05]  /*01b0*/  NANOSLEEP 0x64 ;  /* 0x000000640000795d */ /* 0x000fea0003800000 */
[----:B------:R-:W-:-:S05]  /*01c0*/  UMOV UR5, 0x8 ;  /* 0x0000000800057882 */ /* 0x000fca0000000000 */
[----:B------:R-:W-:Y:S04]  /*01d0*/  DEPBAR.LE SB0, 0x36 ;  /* 0x00008d800000791a */ /* 0x000fe80000000000 */
[----:B------:R-:W0:Y:S02]  /*01e0*/  UTCATOMSWS.FIND_AND_SET.ALIGN UP1, UR5, UR5 ;  /* 0x00000005000575e3 */ /* 0x000e240008020800 */
[----:B0-----:R-:W-:-:S04]  /*01f0*/  PLOP3.LUT P0, PT, PT, PT, UP1, 0x80, 0x8 ;  /* 0x000000000008781c */ /* 0x001fc80003f0f018 */
[----:B------:R-:W-:-:S04]  /*0200*/  SEL R0, RZ, 0xffffffff, !P0 ;  /* 0xffffffffff007807 */ /* 0x000fc80004000000 */
[----:B------:R-:W-:Y:S01]  /*0210*/  ISETP.NE.AND P0, PT, R0, RZ, PT ;  /* 0x000000ff0000720c */ /* 0x000fe20003f05270 */
[----:B------:R-:W-:-:S12]  /*0220*/  IMAD.U32 R0, RZ, RZ, UR5 ;  /* 0x00000005ff007e24 */ /* 0x000fd8000f8e00ff */
[----:B------:R-:W-:Y:S05]  /*0230*/  @!P0 BRA `(.L_x_4) ;  /* 0xfffffffc00dc8947 */ /* 0x000fea000383ffff */
.L_x_3:
[C---:B------:R-:W-:Y:S01]  /*0240*/  VIADD R3, R0.reuse, 0x10 ;  /* 0x0000001000037836 */ /* 0x040fe20000000000 */
[----:B------:R-:W-:Y:S01]  /*0250*/  UMOV UR5, 0x50 ;  /* 0x0000005000057882 */ /* 0x000fe20000000000 */
[----:B------:R-:W-:Y:S01]  /*0260*/  SHF.L.U32 R2, R5, R0, RZ ;  /* 0x0000000005027219 */ /* 0x000fe200000006ff */
[----:B------:R-:W-:Y:S01]  /*0270*/  ULEA UR5, UR6, UR5, 0x18 ;  /* 0x0000000506057291 */ /* 0x000fe2000f8ec0ff */
[----:B------:R-:W-:Y:S01]  /*0280*/  IMAD.SHL.U32 R0, R0, 0x20, RZ ;  /* 0x0000002000007824 */ /* 0x000fe200078e00ff */
[----:B------:R-:W-:-:S04]  /*0290*/  SHF.L.U32 R3, R4, R3, RZ ;  /* 0x0000000304037219 */ /* 0x000fc800000006ff */
[----:B------:R-:W-:-:S05]  /*02a0*/  LOP3.LUT R2, R3, R2, RZ, 0xfc, !PT ;  /* 0x0000000203027212 */ /* 0x000fca00078efcff */
[----:B------:R0:W-:Y:S04]  /*02b0*/  ATOMS.OR RZ, [UR5], R2 ;  /* 0x00000002ffff798c */ /* 0x0001e8000b000005 */
[----:B------:R0:W-:Y:S01]  /*02c0*/  STS [UR4], R0 ;  /* 0x00000000ff007988 */ /* 0x0001e20008000804 */
[----:B------:R-:W-:Y:S05]  /*02d0*/  BRA `(.L_x_2) ;  /* 0x0000000000107947 */ /* 0x000fea0003800000 */
.L_x_1:
[----:B------:R-:W-:Y:S01]  /*02e0*/  IMAD.MOV.U32 R0, RZ, RZ, -0x1 ;  /* 0xffffffffff007424 */ /* 0x000fe200078e00ff */
[----:B------:R-:W-:-:S04]  /*02f0*/  MOV R2, 0x320 ;  /* 0x0000032000027802 */ /* 0x000fc80000000f00 */
[----:B------:R0:W-:Y:S03]  /*0300*/  STS [UR4], R0 ;  /* 0x00000000ff007988 */ /* 0x0001e60008000804 */
[----:B0-----:R-:W-:Y:S05]  /*0310*/  CALL.REL.NOINC `($__internal_1_$__cuda_sm10x_tcgen05_guardrail_trap_phase_invalid_during_alloc) ;  /* 0x000000c000447944 */ /* 0x001fea0003c00000 */
.L_x_2:
[----:B------:R-:W-:Y:S05]  /*0320*/  WARPSYNC.ALL ;  /* 0x0000000000007948 */ /* 0x000fea0003800000 */
[----:B------:R-:W-:Y:S01]  /*0330*/  NOP ;  /* 0x0000000000007918 */ /* 0x000fe20000000000 */
.L_x_0:
[----:B------:R-:W1:Y:S01]  /*0340*/  LDC.64 R68, c[0x0][0x398] ;  /* 0x0000e600ff447b82 */ /* 0x000e620000000a00 */
[----:B------:R-:W2:Y:S01]  /*0350*/  S2R R5, SR_CTAID.X ;  /* 0x0000000000057919 */ /* 0x000ea20000002500 */
[----:B------:R-:W-:Y:S01]  /*0360*/  LOP3.LUT R14, R132, 0x3f, RZ, 0xc0, !PT ;  /* 0x0000003f840e7812 */ /* 0x000fe200078ec0ff */
[----:B------:R-:W-:Y:S01]  /*0370*/  UMOV UR13, 0x400 ;  /* 0x00000400000d7882 */ /* 0x000fe20000000000 */
[----:B------:R-:W-:Y:S01]  /*0380*/  SHF.R.U32.HI R67, RZ, 0x5, R132 ;  /* 0x00000005ff437819 */ /* 0x000fe20000011684 */
[----:B------:R-:W-:Y:S01]  /*0390*/  UMOV UR6, 0x1 ;  /* 0x0000000100067882 */ /* 0x000fe20000000000 */
[----:B------:R-:W-:Y:S01]  /*03a0*/  PRMT R133, RZ, 0x7610, R133 ;  /* 0x00007610ff857816 */ /* 0x000fe20000000085 */
[----:B------:R-:W3:Y:S01]  /*03b0*/  LDCU.128 UR8, c[0x0][0x380] ;  /* 0x00007000ff0877ac */ /* 0x000ee20008000c00 */
[----:B------:R-:W4:Y:S08]  /*03c0*/  S2UR UR4, SR_CgaCtaId ;  /* 0x00000000000479c3 */ /* 0x000f300000008800 */
[----:B------:R-:W5:Y:S01]  /*03d0*/  LDC.64 R168, c[0x0][0x3a8] ;  /* 0x0000ea00ffa87b82 */ /* 0x000f620000000a00 */
[----:B01----:R-:W-:Y:S01]  /*03e0*/  VIADD R0, R69, 0xff ;  /* 0x000000ff45007836 */ /* 0x003fe20000000000 */
[----:B------:R-:W-:-:S04]  /*03f0*/  IABS R11, R68 ;  /* 0x00000044000b7213 */ /* 0x000fc80000000000 */
[----:B------:R-:W-:Y:S01]  /*0400*/  SHF.R.S32.HI R3, RZ, 0x1f, R0 ;  /* 0x0000001fff037819 */ /* 0x000fe20000011400 */
[----:B----4-:R-:W-:-:S03]  /*0410*/  ULEA UR13, UR4, UR13, 0x18 ;  /* 0x0000000d040d7291 */ /* 0x010fc6000f8ec0ff */
[----:B------:R-:W-:Y:S02]  /*0420*/  LEA.HI R3, R3, R0, RZ, 0x8 ;  /* 0x0000000003037211 */ /* 0x000fe400078f40ff */
[----:B--2---:R-:W-:Y:S01]  /*0430*/  IABS R8, R5 ;  /* 0x0000000500087213 */ /* 0x004fe20000000000 */
[----:B------:R-:W-:Y:S01]  /*0440*/  UIADD3 UR15, UPT, UPT, UR13, 0xa000, URZ ;  /* 0x0000a0000d0f7890 */ /* 0x000fe2000fffe0ff */
[----:B------:R-:W-:-:S05]  /*0450*/  SHF.R.S32.HI R3, RZ, 0x8, R3 ;  /* 0x00000008ff037819 */ /* 0x000fca0000011403 */
[----:B------:R-:W-:-:S05]  /*0460*/  IMAD.SHL.U32 R4, R3, 0x4, RZ ;  /* 0x0000000403047824 */ /* 0x000fca00078e00ff */
[-C--:B------:R-:W-:Y:S02]  /*0470*/  IABS R7, R4.reuse ;  /* 0x0000000400077213 */ /* 0x080fe40000000000 */
[----:B------:R-:W-:Y:S02]  /*0480*/  IABS R10, R4 ;  /* 0x00000004000a7213 */ /* 0x000fe40000000000 */
[----:B------:R-:W0:Y:S08]  /*0490*/  I2F.RP R0, R7 ;  /* 0x0000000700007306 */ /* 0x000e300000209400 */
[----:B0-----:R-:W0:Y:S02]  /*04a0*/  MUFU.RCP R0, R0 ;  /* 0x0000000000007308 */ /* 0x001e240000001000 */
[----:B0-----:R-:W-:-:S02]  /*04b0*/  VIADD R2, R0, 0xffffffe ;  /* 0x0ffffffe00027836 */ /* 0x001fc40000000000 */
[----:B------:R-:W-:-:S04]  /*04c0*/  IMAD.MOV R0, RZ, RZ, -R10 ;  /* 0x000000ffff007224 */ /* 0x000fc800078e0a0a */
[----:B------:R0:W1:Y:S02]  /*04d0*/  F2I.FTZ.U32.TRUNC.NTZ R3, R2 ;  /* 0x0000000200037305 */ /* 0x000064000021f000 */
[----:B0-----:R-:W-:Y:S02]  /*04e0*/  IMAD.MOV.U32 R2, RZ, RZ, RZ ;  /* 0x000000ffff027224 */ /* 0x001fe400078e00ff */
[----:B-1----:R-:W-:-:S04]  /*04f0*/  IMAD.MOV R6, RZ, RZ, -R3 ;  /* 0x000000ffff067224 */ /* 0x002fc800078e0a03 */
[----:B------:R-:W-:Y:S02]  /*0500*/  IMAD R9, R6, R7, RZ ;  /* 0x0000000706097224 */ /* 0x000fe400078e02ff */
[----:B------:R-:W-:Y:S02]  /*0510*/  IMAD.MOV.U32 R6, RZ, RZ, R8 ;  /* 0x000000ffff067224 */ /* 0x000fe400078e0008 */
[----:B------:R-:W-:-:S06]  /*0520*/  IMAD.HI.U32 R3, R3, R9, R2 ;  /* 0x0000000903037227 */ /* 0x000fcc00078e0002 */
[----:B------:R-:W-:-:S04]  /*0530*/  IMAD.HI.U32 R3, R3, R6, RZ ;  /* 0x0000000603037227 */ /* 0x000fc800078e00ff */
[----:B------:R-:W-:Y:S01]  /*0540*/  IMAD R0, R3, R0, R6 ;  /* 0x0000000003007224 */ /* 0x000fe200078e0206 */
[----:B------:R-:W-:Y:S04]  /*0550*/  BAR.SYNC.DEFER_BLOCKING 0x0 ;  /* 0x0000000000007b1d */ /* 0x000fe80000010000 */
[----:B------:R-:W-:-:S13]  /*0560*/  ISETP.GT.U32.AND P1, PT, R7, R0, PT ;  /* 0x000000000700720c */ /* 0x000fda0003f24070 */
[----:B------:R-:W-:Y:S02]  /*0570*/  @!P1 IMAD.IADD R0, R0, 0x1, -R7 ;  /* 0x0000000100009824 */ /* 0x000fe400078e0a07 */
[----:B------:R-:W-:Y:S01]  /*0580*/  @!P1 VIADD R3, R3, 0x1 ;  /* 0x0000000103039836 */ /* 0x000fe20000000000 */
[----:B------:R-:W-:Y:S02]  /*0590*/  ISETP.NE.AND P1, PT, R4, RZ, PT ;  /* 0x000000ff0400720c */ /* 0x000fe40003f25270 */
[----:B------:R-:W-:Y:S02]  /*05a0*/  ISETP.GE.U32.AND P0, PT, R0, R7, PT ;  /* 0x000000070000720c */ /* 0x000fe40003f06070 */
[----:B------:R-:W-:-:S04]  /*05b0*/  LOP3.LUT R0, R5, R4, RZ, 0x3c, !PT ;  /* 0x0000000405007212 */ /* 0x000fc800078e3cff */
[----:B------:R-:W-:Y:S01]  /*05c0*/  ISETP.GE.AND P2, PT, R0, RZ, PT ;  /* 0x000000ff0000720c */ /* 0x000fe20003f46270 */
[----:B------:R-:W-:-:S06]  /*05d0*/  VIADD R0, R68, 0x3f ;  /* 0x0000003f44007836 */ /* 0x000fcc0000000000 */
[----:B------:R-:W-:-:S04]  /*05e0*/  @P0 VIADD R3, R3, 0x1 ;  /* 0x0000000103030836 */ /* 0x000fc80000000000 */
[----:B------:R-:W-:Y:S01]  /*05f0*/  IMAD.MOV.U32 R2, RZ, RZ, R3 ;  /* 0x000000ffff027224 */ /* 0x000fe200078e0003 */
[----:B------:R-:W-:-:S03]  /*0600*/  SHF.R.S32.HI R3, RZ, 0x1f, R0 ;  /* 0x0000001fff037819 */ /* 0x000fc60000011400 */
[----:B------:R-:W-:Y:S01]  /*0610*/  @!P2 IMAD.MOV R2, RZ, RZ, -R2 ;  /* 0x000000ffff02a224 */ /* 0x000fe200078e0a02 */
[----:B------:R-:W-:Y:S02]  /*0620*/  @!P1 LOP3.LUT R2, RZ, R4, RZ, 0x33, !PT ;  /* 0x00000004ff029212 */ /* 0x000fe400078e33ff */
[----:B------:R-:W-:-:S03]  /*0630*/  LEA.HI R3, R3, R0, RZ, 0x6 ;  /* 0x0000000003037211 */ /* 0x000fc600078f30ff */
[----:B------:R-:W-:Y:S02]  /*0640*/  IMAD.SHL.U32 R8, R2, 0x4, RZ ;  /* 0x0000000402087824 */ /* 0x000fe400078e00ff */
[----:B------:R-:W-:-:S03]  /*0650*/  IMAD.MOV R2, RZ, RZ, -R2 ;  /* 0x000000ffff027224 */ /* 0x000fc600078e0a02 */
[----:B------:R-:W-:Y:S01]  /*0660*/  LEA.HI.SX32 R3, R3, -R8, 0x1a ;  /* 0x8000000803037211 */ /* 0x000fe200078fd2ff */
[----:B------:R-:W-:-:S03]  /*0670*/  IMAD R10, R4, R2, R5 ;  /* 0x00000002040a7224 */ /* 0x000fc600078e0205 */
[----:B------:R-:W-:Y:S02]  /*0680*/  VIMNMX R13, PT, PT, R3, 0x4, PT ;  /* 0x00000004030d7848 */ /* 0x000fe40003fe0100 */
[----:B------:R-:W-:Y:S02]  /*0690*/  IABS R9, R10 ;  /* 0x0000000a00097213 */ /* 0x000fe40000000000 */
[-C--:B------:R-:W-:Y:S02]  /*06a0*/  IABS R7, R13.reuse ;  /* 0x0000000d00077213 */ /* 0x080fe40000000000 */
[----:B------:R-:W-:Y:S02]  /*06b0*/  IABS R4, R13 ;  /* 0x0000000d00047213 */ /* 0x000fe40000000000 */
[----:B------:R-:W0:Y:S08]  /*06c0*/  I2F.RP R0, R7 ;  /* 0x0000000700007306 */ /* 0x000e300000209400 */
[----:B0-----:R-:W0:Y:S02]  /*06d0*/  MUFU.RCP R0, R0 ;  /* 0x0000000000007308 */ /* 0x001e240000001000 */
[----:B0-----:R-:W-:-:S02]  /*06e0*/  VIADD R3, R0, 0xffffffe ;  /* 0x0ffffffe00037836 */ /* 0x001fc40000000000 */
[----:B------:R-:W-:-:S04]  /*06f0*/  IMAD.MOV R0, RZ, RZ, -R4 ;  /* 0x000000ffff007224 */ /* 0x000fc800078e0a04 */
[----:B------:R-:W0:Y:S08]  /*0700*/  I2F.RP R4, R11 ;  /* 0x0000000b00047306 */ /* 0x000e300000209400 */
[----:B------:R-:W1:Y:S08]  /*0710*/  F2I.FTZ.U32.TRUNC.NTZ R3, R3 ;  /* 0x0000000300037305 */ /* 0x000e70000021f000 */
[----:B0-----:R-:W0:Y:S01]  /*0720*/  MUFU.RCP R4, R4 ;  /* 0x0000000400047308 */ /* 0x001e220000001000 */
[----:B-1----:R-:W-:-:S04]  /*0730*/  IMAD.MOV R6, RZ, RZ, -R3 ;  /* 0x000000ffff067224 */ /* 0x002fc800078e0a03 */
[----:B------:R-:W-:-:S04]  /*0740*/  IMAD.MOV.U32 R2, RZ, RZ, R6 ;  /* 0x000000ffff027224 */ /* 0x000fc800078e0006 */
[----:B------:R-:W-:Y:S02]  /*0750*/  IMAD R5, R2, R7, RZ ;  /* 0x0000000702057224 */ /* 0x000fe400078e02ff */
[----:B------:R-:W-:-:S04]  /*0760*/  IMAD.MOV.U32 R2, RZ, RZ, RZ ;  /* 0x000000ffff027224 */ /* 0x000fc800078e00ff */
[----:B------:R-:W-:Y:S01]  /*0770*/  IMAD.HI.U32 R2, R3, R5, R2 ;  /* 0x0000000503027227 */ /* 0x000fe200078e0002 */
[----:B------:R-:W-:-:S03]  /*0780*/  IABS R3, R69 ;  /* 0x0000004500037213 */ /* 0x000fc60000000000 */
[----:B0-----:R-:W-:Y:S01]  /*0790*/  VIADD R5, R4, 0xffffffe ;  /* 0x0ffffffe04057836 */ /* 0x001fe20000000000 */
[----:B------:R-:W0:Y:S01]  /*07a0*/  I2F.RP R6, R3 ;  /* 0x0000000300067306 */ /* 0x000e220000209400 */
[----:B------:R-:W-:-:S04]  /*07b0*/  IMAD.HI.U32 R2, R2, R9, RZ ;  /* 0x0000000902027227 */ /* 0x000fc800078e00ff */
[----:B------:R-:W-:Y:S02]  /*07c0*/  IMAD R0, R2, R0, R9 ;  /* 0x0000000002007224 */ /* 0x000fe400078e0209 */
[----:B------:R-:W-:Y:S01]  /*07d0*/  IMAD.MOV.U32 R4, RZ, RZ, RZ ;  /* 0x000000ffff047224 */ /* 0x000fe200078e00ff */
[----:B------:R-:W1:Y:S02]  /*07e0*/  F2I.FTZ.U32.TRUNC.NTZ R5, R5 ;  /* 0x0000000500057305 */ /* 0x000e64000021f000 */
[----:B------:R-:W-:-:S06]  /*07f0*/  ISETP.GT.U32.AND P1, PT, R7, R0, PT ;  /* 0x000000000700720c */ /* 0x000fcc0003f24070 */
[----:B0-----:R-:W0:Y:S07]  /*0800*/  MUFU.RCP R6, R6 ;  /* 0x0000000600067308 */ /* 0x001e2e0000001000 */
[----:B------:R-:W-:Y:S02]  /*0810*/  @!P1 IMAD.IADD R0, R0, 0x1, -R7 ;  /* 0x0000000100009824 */ /* 0x000fe400078e0a07 */
[----:B------:R-:W-:Y:S01]  /*0820*/  @!P1 VIADD R2, R2, 0x1 ;  /* 0x0000000102029836 */ /* 0x000fe20000000000 */
[----:B------:R-:W-:-:S02]  /*0830*/  ISETP.NE.AND P1, PT, R13, RZ, PT ;  /* 0x000000ff0d00720c */ /* 0x000fc40003f25270 */
[----:B------:R-:W-:Y:S02]  /*0840*/  ISETP.GE.U32.AND P0, PT, R0, R7, PT ;  /* 0x000000070000720c */ /* 0x000fe40003f06070 */
[----:B------:R-:W-:-:S04]  /*0850*/  LOP3.LUT R0, R10, R13, RZ, 0x3c, !PT ;  /* 0x0000000d0a007212 */ /* 0x000fc800078e3cff */
[----:B------:R-:W-:-:S07]  /*0860*/  ISETP.GE.AND P2, PT, R0, RZ, PT ;  /* 0x000000ff0000720c */ /* 0x000fce0003f46270 */
[----:B------:R-:W-:-:S04]  /*0870*/  @P0 VIADD R2, R2, 0x1 ;  /* 0x0000000102020836 */ /* 0x000fc80000000000 */
[----:B------:R-:W-:Y:S02]  /*0880*/  IMAD.MOV.U32 R12, RZ, RZ, R2 ;  /* 0x000000ffff0c7224 */ /* 0x000fe400078e0002 */
[----:B-1----:R-:W-:Y:S02]  /*0890*/  IMAD.MOV R2, RZ, RZ, -R5 ;  /* 0x000000ffff027224 */ /* 0x002fe400078e0a05 */
[----:B------:R-:W-:Y:S01]  /*08a0*/  @!P2 IMAD.MOV R12, RZ, RZ, -R12 ;  /* 0x000000ffff0ca224 */ /* 0x000fe200078e0a0c */
[----:B------:R-:W-:Y:S02]  /*08b0*/  @!P1 LOP3.LUT R12, RZ, R13, RZ, 0x33, !PT ;  /* 0x0000000dff0c9212 */ /* 0x000fe400078e33ff */
[----:B------:R-:W-:-:S03]  /*08c0*/  ISETP.NE.AND P2, PT, R68, RZ, PT ;  /* 0x000000ff4400720c */ /* 0x000fc60003f45270 */
[----:B------:R-:W-:-:S04]  /*08d0*/  IMAD.MOV R0, RZ, RZ, -R12 ;  /* 0x000000ffff007224 */ /* 0x000fc800078e0a0c */
[----:B------:R-:W-:-:S04]  /*08e0*/  IMAD R0, R13, R0, R10 ;  /* 0x000000000d007224 */ /* 0x000fc800078e020a */
[----:B------:R-:W-:Y:S02]  /*08f0*/  IMAD.IADD R7, R8, 0x1, R0 ;  /* 0x0000000108077824 */ /* 0x000fe400078e0200 */
[----:B0-----:R-:W-:Y:S02]  /*0900*/  VIADD R8, R6, 0xffffffe ;  /* 0x0ffffffe06087836 */ /* 0x001fe40000000000 */
[----:B------:R-:W-:Y:S02]  /*0910*/  IMAD.MOV.U32 R0, RZ, RZ, R2 ;  /* 0x000000ffff007224 */ /* 0x000fe400078e0002 */
[----:B------:R0:W1:Y:S01]  /*0920*/  F2I.FTZ.U32.TRUNC.NTZ R9, R8 ;  /* 0x0000000800097305 */ /* 0x000062000021f000 */
[----:B------:R-:W-:Y:S02]  /*0930*/  IMAD R2, R7, 0x40, R14 ;  /* 0x0000004007027824 */ /* 0x000fe400078e020e */
[----:B------:R-:W-:Y:S02]  /*0940*/  IMAD R7, R0, R11, RZ ;  /* 0x0000000b00077224 */ /* 0x000fe400078e02ff */
[----:B------:R-:W-:Y:S01]  /*0950*/  IMAD.SHL.U32 R0, R12, 0x100, RZ ;  /* 0x000001000c007824 */ /* 0x000fe200078e00ff */
[----:B------:R-:W-:Y:S01]  /*0960*/  IABS R20, R2 ;  /* 0x0000000200147213 */ /* 0x000fe20000000000 */
[----:B------:R-:W-:Y:S01]  /*0970*/  IMAD.HI.U32 R4, R5, R7, R4 ;  /* 0x0000000705047227 */ /* 0x000fe200078e0004 */
[----:B------:R-:W-:-:S02]  /*0980*/  SHF.R.U32.HI R7, RZ, 0x5, R132 ;  /* 0x00000005ff077819 */ /* 0x000fc40000011684 */
[----:B------:R-:W-:Y:S01]  /*0990*/  ISETP.GE.AND P3, PT, R2, RZ, PT ;  /* 0x000000ff0200720c */ /* 0x000fe20003f66270 */
[----:B0-----:R-:W-:Y:S01]  /*09a0*/  IMAD.MOV.U32 R8, RZ, RZ, RZ ;  /* 0x000000ffff087224 */ /* 0x001fe200078e00ff */
[----:B------:R-:W-:Y:S01]  /*09b0*/  SGXT.U32 R7, R7, 0x2 ;  /* 0x000000020707781a */ /* 0x000fe20000000000 */
[----:B------:R-:W-:-:S03]  /*09c0*/  IMAD.HI.U32 R4, R4, R20, RZ ;  /* 0x0000001404047227 */ /* 0x000fc600078e00ff */
[----:B------:R-:W-:Y:S01]  /*09d0*/  LOP3.LUT R7, R0, R7, RZ, 0xfc, !PT ;  /* 0x0000000700077212 */ /* 0x000fe200078efcff */
[--C-:B-1----:R-:W-:Y:S02]  /*09e0*/  IMAD.MOV R6, RZ, RZ, -R9.reuse ;  /* 0x000000ffff067224 */ /* 0x102fe400078e0a09 */
[----:B------:R-:W-:Y:S01]  /*09f0*/  IMAD.MOV R4, RZ, RZ, -R4 ;  /* 0x000000ffff047224 */ /* 0x000fe200078e0a04 */
[C---:B------:R-:W-:Y:S01]  /*0a00*/  LOP3.LUT R17, R7.reuse, 0xfc, RZ, 0xfc, !PT ;  /* 0x000000fc07117812 */ /* 0x040fe200078efcff */
[----:B------:R-:W-:Y:S01]  /*0a10*/  IMAD R5, R6, R3, RZ ;  /* 0x0000000306057224 */ /* 0x000fe200078e02ff */
[----:B------:R-:W-:Y:S01]  /*0a20*/  LOP3.LUT R15, R7, 0x4, RZ, 0xfc, !PT ;  /* 0x00000004070f7812 */ /* 0x000fe200078efcff */
[----:B------:R-:W-:Y:S01]  /*0a30*/  IMAD R20, R11, R4, R20 ;  /* 0x000000040b147224 */ /* 0x000fe200078e0214 */
[----:B------:R-:W-:Y:S01]  /*0a40*/  IABS R18, R17 ;  /* 0x0000001100127213 */ /* 0x000fe20000000000 */
[----:B------:R-:W-:Y:S01]  /*0a50*/  IMAD.HI.U32 R5, R9, R5, R8 ;  /* 0x0000000509057227 */ /* 0x000fe200078e0008 */
[----:B------:R-:W-:-:S02]  /*0a60*/  IABS R10, R7 ;  /* 0x00000007000a7213 */ /* 0x000fc40000000000 */
[----:B------:R-:W-:Y:S01]  /*0a70*/  ISETP.GT.U32.AND P0, PT, R11, R20, PT ;  /* 0x000000140b00720c */ /* 0x000fe20003f04070 */
[----:B------:R-:W-:Y:S01]  /*0a80*/  IMAD.SHL.U32 R4, R67, 0x200000, RZ ;  /* 0x0020000043047824 */ /* 0x000fe200078e00ff */
[----:B------:R-:W-:Y:S01]  /*0a90*/  IABS R12, R15 ;  /* 0x0000000f000c7213 */ /* 0x000fe20000000000 */
[----:B------:R-:W-:Y:S01]  /*0aa0*/  IMAD.HI.U32 R8, R5, R18, RZ ;  /* 0x0000001205087227 */ /* 0x000fe200078e00ff */
[----:B------:R-:W-:Y:S02]  /*0ab0*/  LOP3.LUT R19, R7, 0x14, RZ, 0xfc, !PT ;  /* 0x0000001407137812 */ /* 0x000fe400078efcff */
[----:B------:R-:W-:Y:S01]  /*0ac0*/  LOP3.LUT R9, R4, 0x600000, RZ, 0xc0, !PT ;  /* 0x0060000004097812 */ /* 0x000fe200078ec0ff */
[----:B------:R-:W-:Y:S01]  /*0ad0*/  IMAD.MOV R13, RZ, RZ, -R8 ;  /* 0x000000ffff0d7224 */ /* 0x000fe200078e0a08 */
[----:B------:R-:W-:Y:S01]  /*0ae0*/  ISETP.GE.AND P1, PT, R15, RZ, PT ;  /* 0x000000ff0f00720c */ /* 0x000fe20003f26270 */
[----:B------:R-:W-:Y:S01]  /*0af0*/  IMAD.HI.U32 R4, R5, R10, RZ ;  /* 0x0000000a05047227 */ /* 0x000fe200078e00ff */
[----:B------:R-:W-:-:S02]  /*0b00*/  R2UR UR14, R9 ;  /* 0x00000000090e72ca */ /* 0x000fc400000e0000 */
[----:B------:R-:W-:Y:S01]  /*0b10*/  IABS R22, R19 ;  /* 0x0000001300167213 */ /* 0x000fe20000000000 */
[----:B------:R-:W-:Y:S01]  /*0b20*/  IMAD R18, R3, R13, R18 ;  /* 0x0000000d03127224 */ /* 0x000fe200078e0212 */
[C---:B------:R-:W-:Y:S01]  /*0b30*/  LOP3.LUT R13, R7.reuse, 0xc, RZ, 0xfc, !PT ;  /* 0x0000000c070d7812 */ /* 0x040fe200078efcff */
[----:B------:R-:W-:Y:S01]  /*0b40*/  @!P0 IMAD.IADD R20, R20, 0x1, -R11 ;  /* 0x0000000114148824 */ /* 0x000fe200078e0a0b */
[----:B------:R-:W-:Y:S01]  /*0b50*/  LOP3.LUT R15, R7, 0x10, RZ, 0xfc, !PT ;  /* 0x00000010070f7812 */ /* 0x000fe200078efcff */
[----:B------:R-:W-:Y:S01]  /*0b60*/  IMAD.HI.U32 R6, R5, R12, RZ ;  /* 0x0000000c05067227 */ /* 0x000fe200078e00ff */
[----:B------:R-:W-:Y:S02]  /*0b70*/  ISETP.GT.U32.AND P6, PT, R3, R18, PT ;  /* 0x000000120300720c */ /* 0x000fe40003fc4070 */
[----:B------:R-:W-:Y:S01]  /*0b80*/  ISETP.GT.U32.AND P0, PT, R11, R20, PT ;  /* 0x000000140b00720c */ /* 0x000fe20003f04070 */
[----:B------:R-:W-:Y:S01]  /*0b90*/  IMAD.MOV R4, RZ, RZ, -R4 ;  /* 0x000000ffff047224 */ /* 0x000fe200078e0a04 */
[----:B------:R-:W-:Y:S01]  /*0ba0*/  IABS R16, R15 ;  /* 0x0000000f00107213 */ /* 0x000fe20000000000 */
[----:B------:R-:W-:Y:S01]  /*0bb0*/  IMAD.MOV R9, RZ, RZ, -R6 ;  /* 0x000000ffff097224 */ /* 0x000fe200078e0a06 */
[----:B------:R-:W-:Y:S01]  /*0bc0*/  LOP3.LUT R21, R7, 0x1c, RZ, 0xfc, !PT ;  /* 0x0000001c07157812 */ /* 0x000fe200078efcff */
[----:B------:R-:W-:Y:S01]  /*0bd0*/  IMAD R6, R3, R4, R10 ;  /* 0x0000000403067224 */ /* 0x000fe200078e020a */
[----:B------:R-:W-:Y:S01]  /*0be0*/  LOP3.LUT R4, R7, 0x8, RZ, 0xfc, !PT ;  /* 0x0000000807047812 */ /* 0x000fe200078efcff */
[----:B------:R-:W-:Y:S01]  /*0bf0*/  IMAD R8, R3, R9, R12 ;  /* 0x0000000903087224 */ /* 0x000fe200078e020c */
[----:B------:R-:W-:-:S02]  /*0c00*/  IABS R12, R13 ;  /* 0x0000000d000c7213 */ /* 0x000fc40000000000 */
[----:B------:R-:W-:Y:S01]  /*0c10*/  IABS R10, R4 ;  /* 0x00000004000a7213 */ /* 0x000fe20000000000 */
[----:B------:R-:W-:Y:S01]  /*0c20*/  @!P6 IMAD.IADD R18, R18, 0x1, -R3 ;  /* 0x000000011212e824 */ /* 0x000fe200078e0a03 */
[----:B------:R-:W-:Y:S01]  /*0c30*/  ISETP.GT.U32.AND P4, PT, R3, R8, PT ;  /* 0x000000080300720c */ /* 0x000fe20003f84070 */
[----:B------:R-:W-:Y:S01]  /*0c40*/  @!P0 IMAD.IADD R20, R20, 0x1, -R11 ;  /* 0x0000000114148824 */ /* 0x000fe200078e0a0b */
[----:B------:R-:W-:Y:S01]  /*0c50*/  ISETP.GE.AND P0, PT, R4, RZ, PT ;  /* 0x000000ff0400720c */ /* 0x000fe20003f06270 */
[----:B------:R-:W-:Y:S01]  /*0c60*/  IMAD.HI.U32 R4, R5, R10, RZ ;  /* 0x0000000a05047227 */ /* 0x000fe200078e00ff */
[C---:B------:R-:W-:Y:S02]  /*0c70*/  ISETP.GT.U32.AND P5, PT, R3.reuse, R6, PT ;  /* 0x000000060300720c */ /* 0x040fe40003fa4070 */
[C---:B------:R-:W-:Y:S01]  /*0c80*/  ISETP.GT.U32.AND P6, PT, R3.reuse, R18, PT ;  /* 0x000000120300720c */ /* 0x040fe20003fc4070 */
[----:B------:R-:W-:Y:S01]  /*0c90*/  IMAD.MOV R9, RZ, RZ, -R4 ;  /* 0x000000ffff097224 */ /* 0x000fe200078e0a04 */
[----:B------:R-:W-:Y:S01]  /*0ca0*/  IABS R24, R21 ;  /* 0x0000001500187213 */ /* 0x000fe20000000000 */
[----:B------:R-:W-:Y:S01]  /*0cb0*/  @!P3 IMAD.MOV R20, RZ, RZ, -R20 ;  /* 0x000000ffff14b224 */ /* 0x000fe200078e0a14 */
[----:B------:R-:W-:Y:S01]  /*0cc0*/  @!P2 LOP3.LUT R20, RZ, R68, RZ, 0x33, !PT ;  /* 0x00000044ff14a212 */ /* 0x000fe200078e33ff */
[----:B------:R-:W-:Y:S01]  /*0cd0*/  IMAD R10, R3, R9, R10 ;  /* 0x00000009030a7224 */ /* 0x000fe200078e020a */
[----:B------:R-:W-:Y:S01]  /*0ce0*/  ISETP.GE.AND P2, PT, R17, RZ, PT ;  /* 0x000000ff1100720c */ /* 0x000fe20003f46270 */
[----:B------:R-:W-:Y:S01]  /*0cf0*/  @!P4 IMAD.IADD R8, R8, 0x1, -R3 ;  /* 0x000000010808c824 */ /* 0x000fe200078e0a03 */
[----:B------:R-:W-:Y:S01]  /*0d00*/  ISETP.GE.AND P4, PT, R7, RZ, PT ;  /* 0x000000ff0700720c */ /* 0x000fe20003f86270 */
[----:B------:R-:W-:Y:S01]  /*0d10*/  IMAD.HI.U32 R11, R5, R22, RZ ;  /* 0x00000016050b7227 */ /* 0x000fe200078e00ff */
[----:B------:R-:W-:-:S02]  /*0d20*/  LOP3.LUT R25, R7, 0x40, RZ, 0xfc, !PT ;  /* 0x0000004007197812 */ /* 0x000fc400078efcff */
[----:B------:R-:W-:Y:S01]  /*0d30*/  LOP3.LUT R29, R7, 0x44, RZ, 0xfc, !PT ;  /* 0x00000044071d7812 */ /* 0x000fe200078efcff */
[--C-:B------:R-:W-:Y:S01]  /*0d40*/  @!P5 IMAD.IADD R6, R6, 0x1, -R3.reuse ;  /* 0x000000010606d824 */ /* 0x100fe200078e0a03 */
[C---:B------:R-:W-:Y:S01]  /*0d50*/  ISETP.GT.U32.AND P5, PT, R3.reuse, R10, PT ;  /* 0x0000000a0300720c */ /* 0x040fe20003fa4070 */
[----:B------:R-:W-:Y:S01]  /*0d60*/  @!P6 IMAD.IADD R18, R18, 0x1, -R3 ;  /* 0x000000011212e824 */ /* 0x000fe200078e0a03 */
[----:B------:R-:W-:Y:S01]  /*0d70*/  ISETP.GT.U32.AND P6, PT, R3, R8, PT ;  /* 0x000000080300720c */ /* 0x000fe20003fc4070 */
[----:B------:R-:W-:Y:S01]  /*0d80*/  IMAD.HI.U32 R4, R5, R12, RZ ;  /* 0x0000000c05047227 */ /* 0x000fe200078e00ff */
[----:B------:R-:W-:Y:S02]  /*0d90*/  ISETP.GT.U32.AND P3, PT, R3, R6, PT ;  /* 0x000000060300720c */ /* 0x000fe40003f64070 */
[----:B------:R-:W-:Y:S01]  /*0da0*/  IABS R34, R25 ;  /* 0x0000001900227213 */ /* 0x000fe20000000000 */
[----:B------:R-:W-:Y:S01]  /*0db0*/  IMAD.MOV R11, RZ, RZ, -R11 ;  /* 0x000000ffff0b7224 */ /* 0x000fe200078e0a0b */
[----:B------:R-:W-:Y:S01]  /*0dc0*/  IABS R36, R29 ;  /* 0x0000001d00247213 */ /* 0x000fe20000000000 */
[----:B------:R-:W-:Y:S01]  /*0dd0*/  IMAD.HI.U32 R9, R5, R16, RZ ;  /* 0x0000001005097227 */ /* 0x000fe200078e00ff */
[----:B------:R-:W-:-:S02]  /*0de0*/  LOP3.LUT R39, R7, 0x50, RZ, 0xfc, !PT ;  /* 0x0000005007277812 */ /* 0x000fc400078efcff */
[----:B------:R-:W-:Y:S01]  /*0df0*/  LOP3.LUT R41, R7, 0x54, RZ, 0xfc, !PT ;  /* 0x0000005407297812 */ /* 0x000fe200078efcff */
[----:B------:R-:W-:Y:S01]  /*0e00*/  IMAD.MOV R4, RZ, RZ, -R4 ;  /* 0x000000ffff047224 */ /* 0x000fe200078e0a04 */
[----:B------:R-:W-:Y:S01]  /*0e10*/  IABS R38, R39 ;  /* 0x0000002700267213 */ /* 0x000fe20000000000 */
[----:B------:R-:W-:Y:S01]  /*0e20*/  IMAD R17, R3, R11, R22 ;  /* 0x0000000b03117224 */ /* 0x000fe200078e0216 */
[----:B------:R-:W-:Y:S01]  /*0e30*/  LOP3.LUT R11, R7, 0x18, RZ, 0xfc, !PT ;  /* 0x00000018070b7812 */ /* 0x000fe200078efcff */
[----:B------:R-:W-:Y:S01]  /*0e40*/  IMAD.MOV R9, RZ, RZ, -R9 ;  /* 0x000000ffff097224 */ /* 0x000fe200078e0a09 */
[----:B------:R-:W-:Y:S01]  /*0e50*/  IABS R40, R41 ;  /* 0x0000002900287213 */ /* 0x000fe20000000000 */
[----:B------:R-:W-:Y:S01]  /*0e60*/  IMAD R12, R3, R4, R12 ;  /* 0x00000004030c7224 */ /* 0x000fe200078e020c */
[----:B------:R-:W-:Y:S01]  /*0e70*/  IABS R22, R11 ;  /* 0x0000000b00167213 */ /* 0x000fe20000000000 */
[--C-:B------:R-:W-:Y:S01]  /*0e80*/  @!P5 IMAD.IADD R10, R10, 0x1, -R3.reuse ;  /* 0x000000010a0ad824 */ /* 0x100fe200078e0a03 */
[----:B------:R-:W-:Y:S01]  /*0e90*/  LOP3.LUT R49, R7, 0xc8, RZ, 0xfc, !PT ;  /* 0x000000c807317812 */ /* 0x000fe200078efcff */
[--C-:B------:R-:W-:Y:S01]  /*0ea0*/  @!P6 IMAD.IADD R8, R8, 0x1, -R3.reuse ;  /* 0x000000010808e824 */ /* 0x100fe200078e0a03 */
[C---:B------:R-:W-:Y:S01]  /*0eb0*/  ISETP.GT.U32.AND P6, PT, R3.reuse, R17, PT ;  /* 0x000000110300720c */ /* 0x040fe20003fc4070 */
[C---:B------:R-:W-:Y:S01]  /*0ec0*/  IMAD R16, R3.reuse, R9, R16 ;  /* 0x0000000903107224 */ /* 0x040fe200078e0210 */
[C---:B------:R-:W-:Y:S01]  /*0ed0*/  ISETP.GT.U32.AND P5, PT, R3.reuse, R12, PT ;  /* 0x0000000c0300720c */ /* 0x040fe20003fa4070 */
[----:B------:R-:W-:Y:S01]  /*0ee0*/  @!P3 IMAD.IADD R6, R6, 0x1, -R3 ;  /* 0x000000010606b824 */ /* 0x000fe200078e0a03 */
[----:B------:R-:W-:Y:S01]  /*0ef0*/  ISETP.GT.U32.AND P3, PT, R3, R10, PT ;  /* 0x0000000a0300720c */ /* 0x000fe20003f64070 */
[----:B------:R-:W-:Y:S01]  /*0f00*/  IMAD.MOV.U32 R4, RZ, RZ, R18 ;  /* 0x000000ffff047224 */ /* 0x000fe200078e0012 */
[----:B------:R-:W-:Y:S01]  /*0f10*/  IABS R84, R49 ;  /* 0x0000003100547213 */ /* 0x000fe20000000000 */
[----:B------:R-:W-:Y:S01]  /*0f20*/  IMAD.HI.U32 R9, R5, R22, RZ ;  /* 0x0000001605097227 */ /* 0x000fe200078e00ff */
[----:B------:R-:W-:-:S02]  /*0f30*/  LOP3.LUT R55, R7, 0xd4, RZ, 0xfc, !PT ;  /* 0x000000d407377812 */ /* 0x000fc400078efcff */
[----:B------:R-:W-:Y:S01]  /*0f40*/  LOP3.LUT R51, R7, 0xcc, RZ, 0xfc, !PT ;  /* 0x000000cc07337812 */ /* 0x000fe200078efcff */
[----:B------:R-:W-:Y:S01]  /*0f50*/  @!P2 IMAD.MOV R4, RZ, RZ, -R4 ;  /* 0x000000ffff04a224 */ /* 0x000fe200078e0a04 */
[----:B------:R-:W-:Y:S01]  /*0f60*/  ISETP.GT.U32.AND P2, PT, R3, R16, PT ;  /* 0x000000100300720c */ /* 0x000fe20003f44070 */
[----:B------:R-:W-:Y:S01]  /*0f70*/  IMAD.MOV R18, RZ, RZ, -R9 ;  /* 0x000000ffff127224 */ /* 0x000fe200078e0a09 */
[----:B------:R-:W-:Y:S01]  /*0f80*/  IABS R90, R55 ;  /* 0x00000037005a7213 */ /* 0x000fe20000000000 */
[--C-:B------:R-:W-:Y:S01]  /*0f90*/  @!P6 IMAD.IADD R17, R17, 0x1, -R3.reuse ;  /* 0x000000011111e824 */ /* 0x100fe200078e0a03 */
[----:B------:R-:W-:Y:S01]  /*0fa0*/  IABS R86, R51 ;  /* 0x0000003300567213 */ /* 0x000fe20000000000 */
[--C-:B------:R-:W-:Y:S01]  /*0fb0*/  @!P3 IMAD.IADD R10, R10, 0x1, -R3.reuse ;  /* 0x000000010a0ab824 */ /* 0x100fe200078e0a03 */
[----:B------:R-:W-:Y:S01]  /*0fc0*/  ISETP.GE.AND P3, PT, R15, RZ, PT ;  /* 0x000000ff0f00720c */ /* 0x000fe20003f66270 */
[--C-:B------:R-:W-:Y:S01]  /*0fd0*/  @!P5 IMAD.IADD R12, R12, 0x1, -R3.reuse ;  /* 0x000000010c0cd824 */ /* 0x100fe200078e0a03 */
[----:B------:R-:W-:Y:S01]  /*0fe0*/  ISETP.GE.AND P5, PT, R19, RZ, PT ;  /* 0x000000ff1300720c */ /* 0x000fe20003fa6270 */
[----:B------:R-:W-:Y:S01]  /*0ff0*/  IMAD R18, R3, R18, R22 ;  /* 0x0000001203127224 */ /* 0x000fe200078e0216 */
[----:B------:R-:W-:Y:S01]  /*1000*/  LOP3.LUT R15, R7, 0x24, RZ, 0xfc, !PT ;  /* 0x00000024070f7812 */ /* 0x000fe200078efcff */
[----:B------:R-:W-:Y:S01]  /*1010*/  @!P1 IMAD.MOV R8, RZ, RZ, -R8 ;  /* 0x000000ffff089224 */ /* 0x000fe200078e0a08 */
[C---:B------:R-:W-:Y:S01]  /*1020*/  ISETP.GT.U32.AND P1, PT, R3.reuse, R17, PT ;  /* 0x000000110300720c */ /* 0x040fe20003f24070 */
[----:B------:R-:W-:Y:S01]  /*1030*/  @!P2 IMAD.IADD R16, R16, 0x1, -R3 ;  /* 0x000000011010a824 */ /* 0x000fe200078e0a03 */
[C---:B------:R-:W-:Y:S01]  /*1040*/  ISETP.GT.U32.AND P2, PT, R3.reuse, R12, PT ;  /* 0x0000000c0300720c */ /* 0x040fe20003f44070 */
[----:B------:R-:W-:Y:S01]  /*1050*/  @!P0 IMAD.MOV R10, RZ, RZ, -R10 ;  /* 0x000000ffff0a8224 */ /* 0x000fe200078e0a0a */
[----:B------:R-:W-:Y:S01]  /*1060*/  ISETP.GT.U32.AND P0, PT, R3, R18, PT ;  /* 0x000000120300720c */ /* 0x000fe20003f04070 */
[----:B------:R-:W-:Y:S01]  /*1070*/  @!P4 IMAD.MOV R6, RZ, RZ, -R6 ;  /* 0x000000ffff06c224 */ /* 0x000fe200078e0a06 */
[----:B------:R-:W-:Y:S01]  /*1080*/  ISETP.GE.AND P4, PT, R13, RZ, PT ;  /* 0x000000ff0d00720c */ /* 0x000fe20003f86270 */
[----:B------:R-:W-:Y:S01]  /*1090*/  IMAD.HI.U32 R9, R5, R24, RZ ;  /* 0x0000001805097227 */ /* 0x000fe200078e00ff */
[----:B------:R-:W-:-:S02]  /*10a0*/  ISETP.GT.U32.AND P6, PT, R3, R16, PT ;  /* 0x000000100300720c */ /* 0x000fc40003fc4070 */
[C---:B------:R-:W-:Y:S01]  /*10b0*/  LOP3.LUT R13, R7.reuse, 0x20, RZ, 0xfc, !PT ;  /* 0x00000020070d7812 */ /* 0x040fe200078efcff */
[----:B------:R-:W-:Y:S01]  /*10c0*/  IMAD.MOV R9, RZ, RZ, -R9 ;  /* 0x000000ffff097224 */ /* 0x000fe200078e0a09 */
[----:B------:R-:W-:Y:S01]  /*10d0*/  LOP3.LUT R53, R7, 0xd0, RZ, 0xfc, !PT ;  /* 0x000000d007357812 */ /* 0x000fe200078efcff */
[--C-:B------:R-:W-:Y:S01]  /*10e0*/  @!P1 IMAD.IADD R17, R17, 0x1, -R3.reuse ;  /* 0x0000000111119824 */ /* 0x100fe200078e0a03 */
[----:B------:R-:W-:Y:S01]  /*10f0*/  IABS R22, R13 ;  /* 0x0000000d00167213 */ /* 0x000fe20000000000 */
[----:B------:R-:W-:Y:S01]  /*1100*/  IMAD R19, R3, R9, R24 ;  /* 0x0000000903137224 */ /* 0x000fe200078e0218 */
[----:B------:R-:W-:Y:S01]  /*1110*/  ISETP.GE.AND P1, PT, R21, RZ, PT ;  /* 0x000000ff1500720c */ /* 0x000fe20003f26270 */
[--C-:B------:R-:W-:Y:S01]  /*1120*/  @!P2 IMAD.IADD R12, R12, 0x1, -R3.reuse ;  /* 0x000000010c0ca824 */ /* 0x100fe200078e0a03 */
[----:B------:R-:W-:Y:S01]  /*1130*/  LOP3.LUT R21, R7, 0x28, RZ, 0xfc, !PT ;  /* 0x0000002807157812 */ /* 0x000fe200078efcff */
[----:B------:R-:W-:Y:S01]  /*1140*/  @!P0 IMAD.IADD R18, R18, 0x1, -R3 ;  /* 0x0000000112128824 */ /* 0x000fe200078e0a03 */
[----:B------:R-:W-:Y:S01]  /*1150*/  IABS R24, R15 ;  /* 0x0000000f00187213 */ /* 0x000fe20000000000 */
[----:B------:R-:W-:Y:S01]  /*1160*/  IMAD.HI.U32 R9, R5, R22, RZ ;  /* 0x0000001605097227 */ /* 0x000fe200078e00ff */
[----:B------:R-:W-:-:S02]  /*1170*/  IABS R26, R21 ;  /* 0x00000015001a7213 */ /* 0x000fc40000000000 */
[----:B------:R-:W-:Y:S01]  /*1180*/  ISETP.GE.AND P2, PT, R11, RZ, PT ;  /* 0x000000ff0b00720c */ /* 0x000fe20003f46270 */
[----:B------:R-:W-:Y:S01]  /*1190*/  @!P6 IMAD.IADD R16, R16, 0x1, -R3 ;  /* 0x000000011010e824 */ /* 0x000fe200078e0a03 */
[C---:B------:R-:W-:Y:S01]  /*11a0*/  ISETP.GT.U32.AND P6, PT, R3.reuse, R19, PT ;  /* 0x000000130300720c */ /* 0x040fe20003fc4070 */
[----:B------:R-:W-:Y:S01]  /*11b0*/  @!P4 IMAD.MOV R12, RZ, RZ, -R12 ;  /* 0x000000ffff0cc224 */ /* 0x000fe200078e0a0c */
[----:B------:R-:W-:Y:S01]  /*11c0*/  ISETP.GT.U32.AND P4, PT, R3, R18, PT ;  /* 0x000000120300720c */ /* 0x000fe20003f84070 */
[----:B------:R-:W-:Y:S01]  /*11d0*/  IMAD.MOV R9, RZ, RZ, -R9 ;  /* 0x000000ffff097224 */ /* 0x000fe200078e0a09 */
[----:B------:R-:W-:Y:S01]  /*11e0*/  ISETP.GE.AND P0, PT, R13, RZ, PT ;  /* 0x000000ff0d00720c */ /* 0x000fe20003f06270 */
[----:B------:R-:W-:Y:S01]  /*11f0*/  IMAD.HI.U32 R11, R5, R24, RZ ;  /* 0x00000018050b7227 */ /* 0x000fe200078e00ff */
[----:B------:R-:W-:Y:S02]  /*1200*/  LOP3.LUT R65, R7, 0xdc, RZ, 0xfc, !PT ;  /* 0x000000dc07417812 */ /* 0x000fe400078efcff */
[----:B------:R-:W-:Y:S01]  /*1210*/  IABS R88, R53 ;  /* 0x0000003500587213 */ /* 0x000fe20000000000 */
[----:B------:R-:W-:Y:S01]  /*1220*/  IMAD R22, R3, R9, R22 ;  /* 0x0000000903167224 */ /* 0x000fe200078e0216 */
[----:B------:R-:W-:Y:S01]  /*1230*/  IABS R94, R65 ;  /* 0x00000041005e7213 */ /* 0x000fe20000000000 */
[----:B------:R-:W-:Y:S01]  /*1240*/  IMAD.HI.U32 R9, R5, R26, RZ ;  /* 0x0000001a05097227 */ /* 0x000fe200078e00ff */
[----:B------:R-:W-:-:S02]  /*1250*/  LOP3.LUT R73, R7, 0xe0, RZ, 0xfc, !PT ;  /* 0x000000e007497812 */ /* 0x000fc400078efcff */
[----:B------:R-:W-:Y:S01]  /*1260*/  LOP3.LUT R75, R7, 0xe4, RZ, 0xfc, !PT ;  /* 0x000000e4074b7812 */ /* 0x000fe200078efcff */
[----:B------:R-:W-:Y:S01]  /*1270*/  IMAD.MOV R11, RZ, RZ, -R11 ;  /* 0x000000ffff0b7224 */ /* 0x000fe200078e0a0b */
[----:B------:R-:W-:Y:S01]  /*1280*/  IABS R96, R73 ;  /* 0x0000004900607213 */ /* 0x000fe20000000000 */
[----:B------:R-:W-:Y:S01]  /*1290*/  IMAD.MOV R9, RZ, RZ, -R9 ;  /* 0x000000ffff097224 */ /* 0x000fe200078e0a09 */
[----:B------:R-:W-:Y:S01]  /*12a0*/  IABS R98, R75 ;  /* 0x0000004b00627213 */ /* 0x000fe20000000000 */
[----:B------:R-:W-:Y:S01]  /*12b0*/  IMAD R23, R3, R11, R24 ;  /* 0x0000000b03177224 */ /* 0x000fe200078e0218 */
[----:B------:R-:W-:Y:S01]  /*12c0*/  LOP3.LUT R11, R7, 0x2c, RZ, 0xfc, !PT ;  /* 0x0000002c070b7812 */ /* 0x000fe200078efcff */
[--C-:B------:R-:W-:Y:S01]  /*12d0*/  @!P6 IMAD.IADD R19, R19, 0x1, -R3.reuse ;  /* 0x000000011313e824 */ /* 0x100fe200078e0a03 */
[----:B------:R-:W-:Y:S01]  /*12e0*/  LOP3.LUT R77, R7, 0xf4, RZ, 0xfc, !PT ;  /* 0x000000f4074d7812 */ /* 0x000fe200078efcff */
[----:B------:R-:W-:Y:S01]  /*12f0*/  @!P4 IMAD.IADD R18, R18, 0x1, -R3 ;  /* 0x000000011212c824 */ /* 0x000fe200078e0a03 */
[C---:B------:R-:W-:Y:S01]  /*1300*/  ISETP.GT.U32.AND P4, PT, R3.reuse, R23, PT ;  /* 0x000000170300720c */ /* 0x040fe20003f84070 */
[C---:B------:R-:W-:Y:S01]  /*1310*/  IMAD R24, R3.reuse, R9, R26 ;  /* 0x0000000903187224 */ /* 0x040fe200078e021a */
[C---:B------:R-:W-:Y:S01]  /*1320*/  ISETP.GT.U32.AND P6, PT, R3.reuse, R19, PT ;  /* 0x000000130300720c */ /* 0x040fe20003fc4070 */
[----:B------:R-:W-:Y:S01]  /*1330*/  @!P2 IMAD.MOV R18, RZ, RZ, -R18 ;  /* 0x000000ffff12a224 */ /* 0x000fe200078e0a12 */
[----:B------:R-:W-:Y:S01]  /*1340*/  IABS R26, R11 ;  /* 0x0000000b001a7213 */ /* 0x000fe20000000000 */
[----:B------:R-:W-:Y:S01]  /*1350*/  @!P3 IMAD.MOV R16, RZ, RZ, -R16 ;  /* 0x000000ffff10b224 */ /* 0x000fe200078e0a10 */
[C---:B------:R-:W-:Y:S01]  /*1360*/  ISETP.GT.U32.AND P2, PT, R3.reuse, R24, PT ;  /* 0x000000180300720c */ /* 0x040fe20003f44070 */
[----:B------:R-:W-:Y:S01]  /*1370*/  @!P5 IMAD.MOV R17, RZ, RZ, -R17 ;  /* 0x000000ffff11d224 */ /* 0x000fe200078e0a11 */
[----:B------:R-:W-:Y:S01]  /*1380*/  ISETP.GT.U32.AND P3, PT, R3, R22, PT ;  /* 0x000000160300720c */ /* 0x000fe20003f64070 */
[----:B------:R-:W-:Y:S01]  /*1390*/  IMAD.HI.U32 R9, R5, R26, RZ ;  /* 0x0000001a05097227 */ /* 0x000fe200078e00ff */
[----:B------:R-:W-:-:S02]  /*13a0*/  ISETP.GE.AND P5, PT, R15, RZ, PT ;  /* 0x000000ff0f00720c */ /* 0x000fc40003fa6270 */
[----:B------:R-:W-:Y:S01]  /*13b0*/  LOP3.LUT R15, R7, 0x30, RZ, 0xfc, !PT ;  /* 0x00000030070f7812 */ /* 0x000fe200078efcff */
[--C-:B------:R-:W-:Y:S01]  /*13c0*/  @!P4 IMAD.IADD R23, R23, 0x1, -R3.reuse ;  /* 0x000000011717c824 */ /* 0x100fe200078e0a03 */
[----:B------:R-:W-:Y:S01]  /*13d0*/  LOP3.LUT R71, R7, 0xf8, RZ, 0xfc, !PT ;  /* 0x000000f807477812 */ /* 0x000fe200078efcff */
[----:B------:R-:W-:Y:S01]  /*13e0*/  @!P6 IMAD.IADD R19, R19, 0x1, -R3 ;  /* 0x000000011313e824 */ /* 0x000fe200078e0a03 */
[----:B------:R-:W-:Y:S01]  /*13f0*/  IABS R28, R15 ;  /* 0x0000000f001c7213 */ /* 0x000fe20000000000 */
[----:B------:R-:W-:Y:S01]  /*1400*/  IMAD.MOV R9, RZ, RZ, -R9 ;  /* 0x000000ffff097224 */ /* 0x000fe200078e0a09 */
[----:B------:R-:W-:Y:S01]  /*1410*/  ISETP.GE.AND P6, PT, R21, RZ, PT ;  /* 0x000000ff1500720c */ /* 0x000fe20003fc6270 */
[----:B------:R-:W-:Y:S01]  /*1420*/  @!P2 IMAD.IADD R24, R24, 0x1, -R3 ;  /* 0x000000011818a824 */ /* 0x000fe200078e0a03 */
[----:B------:R-:W-:Y:S01]  /*1430*/  ISETP.GT.U32.AND P4, PT, R3, R23, PT ;  /* 0x000000170300720c */ /* 0x000fe20003f84070 */
[----:B------:R-:W-:Y:S01]  /*1440*/  @!P1 IMAD.MOV R19, RZ, RZ, -R19 ;  /* 0x000000ffff139224 */ /* 0x000fe200078e0a13 */
[----:B------:R-:W-:Y:S01]  /*1450*/  ISETP.GE.AND P1, PT, R11, RZ, PT ;  /* 0x000000ff0b00720c */ /* 0x000fe20003f26270 */
[----:B------:R-:W-:Y:S01]  /*1460*/  IMAD.HI.U32 R11, R5, R28, RZ ;  /* 0x0000001c050b7227 */ /* 0x000fe200078e00ff */
[----:B------:R-:W-:-:S02]  /*1470*/  ISETP.GT.U32.AND P2, PT, R3, R24, PT ;  /* 0x000000180300720c */ /* 0x000fc40003f44070 */
[----:B------:R-:W-:Y:S01]  /*1480*/  LOP3.LUT R21, R7, 0x34, RZ, 0xfc, !PT ;  /* 0x0000003407157812 */ /* 0x000fe200078efcff */
[----:B------:R-:W-:Y:S01]  /*1490*/  @!P3 IMAD.IADD R22, R22, 0x1, -R3 ;  /* 0x000000011616b824 */ /* 0x000fe200078e0a03 */
[----:B------:R-:W-:Y:S01]  /*14a0*/  IABS R106, R77 ;  /* 0x0000004d006a7213 */ /* 0x000fe20000000000 */
[----:B------:R-:W-:Y:S01]  /*14b0*/  IMAD.MOV R11, RZ, RZ, -R11 ;  /* 0x000000ffff0b7224 */ /* 0x000fe200078e0a0b */
[----:B------:R-:W-:Y:S01]  /*14c0*/  IABS R30, R21 ;  /* 0x00000015001e7213 */ /* 0x000fe20000000000 */
[C---:B------:R-:W-:Y:S01]  /*14d0*/  IMAD R26, R3.reuse, R9, R26 ;  /* 0x00000009031a7224 */ /* 0x040fe200078e021a */
[C---:B------:R-:W-:Y:S01]  /*14e0*/  ISETP.GT.U32.AND P3, PT, R3.reuse, R22, PT ;  /* 0x000000160300720c */ /* 0x040fe20003f64070 */
[----:B------:R-:W-:Y:S01]  /*14f0*/  IMAD R27, R3, R11, R28 ;  /* 0x0000000b031b7224 */ /* 0x000fe200078e021c */
[----:B------:R-:W-:Y:S01]  /*1500*/  LOP3.LUT R9, R7, 0x38, RZ, 0xfc, !PT ;  /* 0x0000003807097812 */ /* 0x000fe200078efcff */
[----:B------:R-:W-:Y:S01]  /*1510*/  IMAD.HI.U32 R13, R5, R30, RZ ;  /* 0x0000001e050d7227 */ /* 0x000fe200078e00ff */
[----:B------:R-:W-:-:S02]  /*1520*/  IABS R108, R71 ;  /* 0x00000047006c7213 */ /* 0x000fc40000000000 */
[----:B------:R-:W-:Y:S01]  /*1530*/  IABS R28, R9 ;  /* 0x00000009001c7213 */ /* 0x000fe20000000000 */
[--C-:B------:R-:W-:Y:S01]  /*1540*/  @!P2 IMAD.IADD R24, R24, 0x1, -R3.reuse ;  /* 0x000000011818a824 */ /* 0x100fe200078e0a03 */
[----:B------:R-:W-:Y:S01]  /*1550*/  ISETP.GT.U32.AND P2, PT, R3, R27, PT ;  /* 0x0000001b0300720c */ /* 0x000fe20003f44070 */
[----:B------:R-:W-:Y:S01]  /*1560*/  @!P4 IMAD.IADD R23, R23, 0x1, -R3 ;  /* 0x000000011717c824 */ /* 0x000fe200078e0a03 */
[----:B------:R-:W-:Y:S01]  /*1570*/  ISETP.GE.AND P4, PT, R21, RZ, PT ;  /* 0x000000ff1500720c */ /* 0x000fe20003f86270 */
[----:B------:R-:W-:Y:S01]  /*1580*/  IMAD.MOV R13, RZ, RZ, -R13 ;  /* 0x000000ffff0d7224 */ /* 0x000fe200078e0a0d */
[----:B------:R-:W-:Y:S01]  /*1590*/  LOP3.LUT R21, R7, 0x3c, RZ, 0xfc, !PT ;  /* 0x0000003c07157812 */ /* 0x000fe200078efcff */
[----:B------:R-:W-:Y:S01]  /*15a0*/  @!P3 IMAD.IADD R22, R22, 0x1, -R3 ;  /* 0x000000011616b824 */ /* 0x000fe200078e0a03 */
[----:B------:R-:W-:Y:S01]  /*15b0*/  ISETP.GE.AND P3, PT, R15, RZ, PT ;  /* 0x000000ff0f00720c */ /* 0x000fe20003f66270 */
[C---:B------:R-:W-:Y:S01]  /*15c0*/  IMAD R30, R3.reuse, R13, R30 ;  /* 0x0000000d031e7224 */ /* 0x040fe200078e021e */
[----:B------:R-:W-:Y:S01]  /*15d0*/  IABS R32, R21 ;  /* 0x0000001500207213 */ /* 0x000fe20000000000 */
[----:B------:R-:W-:Y:S01]  /*15e0*/  @!P0 IMAD.MOV R22, RZ, RZ, -R22 ;  /* 0x000000ffff168224 */ /* 0x000fe200078e0a16 */
[----:B------:R-:W-:Y:S01]  /*15f0*/  ISETP.GT.U32.AND P0, PT, R3, R26, PT ;  /* 0x0000001a0300720c */ /* 0x000fe20003f04070 */
[----:B------:R-:W-:Y:S01]  /*1600*/  @!P5 IMAD.MOV R23, RZ, RZ, -R23 ;  /* 0x000000ffff17d224 */ /* 0x000fe200078e0a17 */
[----:B------:R-:W-:Y:S01]  /*1610*/  ISETP.GE.AND P5, PT, R9, RZ, PT ;  /* 0x000000ff0900720c */ /* 0x000fe20003fa6270 */
[----:B------:R-:W-:-:S02]  /*1620*/  @!P2 IMAD.IADD R27, R27, 0x1, -R3 ;  /* 0x000000011b1ba824 */ /* 0x000fc400078e0a03 */
[----:B------:R-:W-:-:S03]  /*1630*/  IMAD.HI.U32 R9, R5, R28, RZ ;  /* 0x0000001c05097227 */ /* 0x000fc600078e00ff */
[C---:B------:R-:W-:Y:S01]  /*1640*/  ISETP.GT.U32.AND P2, PT, R3.reuse, R27, PT ;  /* 0x0000001b0300720c */ /* 0x040fe20003f44070 */
[----:B------:R-:W-:Y:S01]  /*1650*/  @!P6 IMAD.MOV R24, RZ, RZ, -R24 ;  /* 0x000000ffff18e224 */ /* 0x000fe200078e0a18 */
[----:B------:R-:W-:Y:S01]  /*1660*/  ISETP.GT.U32.AND P6, PT, R3, R30, PT ;  /* 0x0000001e0300720c */ /* 0x000fe20003fc4070 */
[----:B------:R-:W-:-:S04]  /*1670*/  IMAD.HI.U32 R11, R5, R32, RZ ;  /* 0x00000020050b7227 */ /* 0x000fc800078e00ff */
[----:B------:R-:W-:Y:S02]  /*1680*/  IMAD.MOV R9, RZ, RZ, -R9 ;  /* 0x000000ffff097224 */ /* 0x000fe400078e0a09 */
[----:B------:R-:W-:Y:S02]  /*1690*/  @!P0 IMAD.IADD R26, R26, 0x1, -R3 ;  /* 0x000000011a1a8824 */ /* 0x000fe400078e0a03 */
[----:B------:R-:W-:Y:S02]  /*16a0*/  IMAD.MOV R11, RZ, RZ, -R11 ;  /* 0x000000ffff0b7224 */ /* 0x000fe400078e0a0b */
[C---:B------:R-:W-:Y:S01]  /*16b0*/  IMAD R31, R3.reuse, R9, R28 ;  /* 0x00000009031f7224 */ /* 0x040fe200078e021c */
[C---:B------:R-:W-:Y:S01]  /*16c0*/  ISETP.GT.U32.AND P0, PT, R3.reuse, R26, PT ;  /* 0x0000001a0300720c */ /* 0x040fe20003f04070 */
[----:B------:R-:W-:Y:S02]  /*16d0*/  IMAD R32, R3, R11, R32 ;  /* 0x0000000b03207224 */ /* 0x000fe400078e0220 */
[----:B------:R-:W-:Y:S01]  /*16e0*/  @!P2 IMAD.IADD R27, R27, 0x1, -R3 ;  /* 0x000000011b1ba824 */ /* 0x000fe200078e0a03 */
[----:B------:R-:W-:Y:S01]  /*16f0*/  ISETP.GT.U32.AND P2, PT, R3, R31, PT ;  /* 0x0000001f0300720c */ /* 0x000fe20003f44070 */
[----:B------:R-:W-:-:S04]  /*1700*/  IMAD.HI.U32 R13, R5, R34, RZ ;  /* 0x00000022050d7227 */ /* 0x000fc800078e00ff */
[----:B------:R-:W-:-:S04]  /*1710*/  IMAD.HI.U32 R15, R5, R36, RZ ;  /* 0x00000024050f7227 */ /* 0x000fc800078e00ff */
[----:B------:R-:W-:Y:S01]  /*1720*/  @!P6 IMAD.IADD R30, R30, 0x1, -R3 ;  /* 0x000000011e1ee824 */ /* 0x000fe200078e0a03 */
[C---:B------:R-:W-:Y:S01]  /*1730*/  ISETP.GT.U32.AND P6, PT, R3.reuse, R32, PT ;  /* 0x000000200300720c */ /* 0x040fe20003fc4070 */
[----:B------:R-:W-:Y:S02]  /*1740*/  IMAD.MOV R13, RZ, RZ, -R13 ;  /* 0x000000ffff0d7224 */ /* 0x000fe400078e0a0d */
[----:B------:R-:W-:Y:S02]  /*1750*/  IMAD.MOV R15, RZ, RZ, -R15 ;  /* 0x000000ffff0f7224 */ /* 0x000fe400078e0a0f */
[C---:B------:R-:W-:Y:S02]  /*1760*/  IMAD R33, R3.reuse, R13, R34 ;  /* 0x0000000d03217224 */ /* 0x040fe400078e0222 */
[----:B------:R-:W-:Y:S01]  /*1770*/  IMAD R34, R3, R15, R36 ;  /* 0x0000000f03227224 */ /* 0x000fe200078e0224 */
[----:B------:R-:W-:Y:S01]  /*1780*/  LOP3.LUT R15, R7, 0x48, RZ, 0xfc, !PT ;  /* 0x00000048070f7812 */ /* 0x000fe200078efcff */
[--C-:B------:R-:W-:Y:S01]  /*1790*/  @!P0 IMAD.IADD R26, R26, 0x1, -R3.reuse ;  /* 0x000000011a1a8824 */ /* 0x100fe200078e0a03 */
[----:B------:R-:W-:Y:S01]  /*17a0*/  ISETP.GE.AND P0, PT, R21, RZ, PT ;  /* 0x000000ff1500720c */ /* 0x000fe20003f06270 */
[--C-:B------:R-:W-:Y:S01]  /*17b0*/  @!P2 IMAD.IADD R31, R31, 0x1, -R3.reuse ;  /* 0x000000011f1fa824 */ /* 0x100fe200078e0a03 */
[----:B------:R-:W-:Y:S01]  /*17c0*/  LOP3.LUT R21, R7, 0x4c, RZ, 0xfc, !PT ;  /* 0x0000004c07157812 */ /* 0x000fe200078efcff */
[----:B------:R-:W-:Y:S01]  /*17d0*/  @!P6 IMAD.IADD R32, R32, 0x1, -R3 ;  /* 0x000000012020e824 */ /* 0x000fe200078e0a03 */
[----:B------:R-:W-:Y:S01]  /*17e0*/  IABS R28, R15 ;  /* 0x0000000f001c7213 */ /* 0x000fe20000000000 */
[----:B------:R-:W-:Y:S01]  /*17f0*/  @!P1 IMAD.MOV R26, RZ, RZ, -R26 ;  /* 0x000000ffff1a9224 */ /* 0x000fe200078e0a1a */
[----:B------:R-:W-:Y:S01]  /*1800*/  ISETP.GT.U32.AND P2, PT, R3, R30, PT ;  /* 0x0000001e0300720c */ /* 0x000fe20003f44070 */
[----:B------:R-:W-:Y:S01]  /*1810*/  @!P3 IMAD.MOV R27, RZ, RZ, -R27 ;  /* 0x000000ffff1bb224 */ /* 0x000fe200078e0a1b */
[----:B------:R-:W-:Y:S01]  /*1820*/  IABS R36, R21 ;  /* 0x0000001500247213 */ /* 0x000fe20000000000 */
[----:B------:R-:W-:Y:S01]  /*1830*/  IMAD.HI.U32 R9, R5, R28, RZ ;  /* 0x0000001c05097227 */ /* 0x000fe200078e00ff */
[----:B------:R-:W-:-:S02]  /*1840*/  ISETP.GT.U32.AND P1, PT, R3, R31, PT ;  /* 0x0000001f0300720c */ /* 0x000fc40003f24070 */
[----:B------:R-:W-:Y:S01]  /*1850*/  ISETP.GT.U32.AND P6, PT, R3, R32, PT ;  /* 0x000000200300720c */ /* 0x000fe20003fc4070 */
[----:B------:R-:W-:Y:S01]  /*1860*/  IMAD.HI.U32 R11, R5, R36, RZ ;  /* 0x00000024050b7227 */ /* 0x000fe200078e00ff */
[----:B------:R-:W-:-:S03]  /*1870*/  ISETP.GT.U32.AND P3, PT, R3, R33, PT ;  /* 0x000000210300720c */ /* 0x000fc60003f64070 */
[----:B------:R-:W-:Y:S02]  /*1880*/  IMAD.MOV R9, RZ, RZ, -R9 ;  /* 0x000000ffff097224 */ /* 0x000fe400078e0a09 */
[----:B------:R-:W-:Y:S02]  /*1890*/  IMAD.MOV R13, RZ, RZ, -R11 ;  /* 0x000000ffff0d7224 */ /* 0x000fe400078e0a0b */
[--C-:B------:R-:W-:Y:S01]  /*18a0*/  @!P2 IMAD.IADD R30, R30, 0x1, -R3.reuse ;  /* 0x000000011e1ea824 */ /* 0x100fe200078e0a03 */
[C---:B------:R-:W-:Y:S01]  /*18b0*/  ISETP.GT.U32.AND P2, PT, R3.reuse, R34, PT ;  /* 0x000000220300720c */ /* 0x040fe20003f44070 */
[C---:B------:R-:W-:Y:S02]  /*18c0*/  IMAD R35, R3.reuse, R9, R28 ;  /* 0x0000000903237224 */ /* 0x040fe400078e021c */
[----:B------:R-:W-:Y:S01]  /*18d0*/  IMAD R36, R3, R13, R36 ;  /* 0x0000000d03247224 */ /* 0x000fe200078e0224 */
[----:B------:R-:W-:Y:S01]  /*18e0*/  LOP3.LUT R13, R7, 0x58, RZ, 0xfc, !PT ;  /* 0x00000058070d7812 */ /* 0x000fe200078efcff */
[--C-:B------:R-:W-:Y:S01]  /*18f0*/  @!P1 IMAD.IADD R31, R31, 0x1, -R3.reuse ;  /* 0x000000011f1f9824 */ /* 0x100fe200078e0a03 */
[C---:B------:R-:W-:Y:S01]  /*1900*/  ISETP.GT.U32.AND P1, PT, R3.reuse, R35, PT ;  /* 0x000000230300720c */ /* 0x040fe20003f24070 */
[--C-:B------:R-:W-:Y:S01]  /*1910*/  @!P6 IMAD.IADD R32, R32, 0x1, -R3.reuse ;  /* 0x000000012020e824 */ /* 0x100fe200078e0a03 */
[----:B------:R-:W-:Y:S01]  /*1920*/  ISETP.GT.U32.AND P6, PT, R3, R36, PT ;  /* 0x000000240300720c */ /* 0x000fe20003fc4070 */
[--C-:B------:R-:W-:Y:S01]  /*1930*/  @!P3 IMAD.IADD R33, R33, 0x1, -R3.reuse ;  /* 0x000000012121b824 */ /* 0x100fe200078e0a03 */
[----:B------:R-:W-:Y:S01]  /*1940*/  ISETP.GE.AND P3, PT, R25, RZ, PT ;  /* 0x000000ff1900720c */ /* 0x000fe20003f66270 */
[----:B------:R-:W-:Y:S01]  /*1950*/  @!P4 IMAD.MOV R30, RZ, RZ, -R30 ;  /* 0x000000ffff1ec224 */ /* 0x000fe200078e0a1e */
[----:B------:R-:W-:Y:S01]  /*1960*/  LOP3.LUT R25, R7, 0x5c, RZ, 0xfc, !PT ;  /* 0x0000005c07197812 */ /* 0x000fe200078efcff */
[----:B------:R-:W-:Y:S01]  /*1970*/  @!P2 IMAD.IADD R34, R34, 0x1, -R3 ;  /* 0x000000012222a824 */ /* 0x000fe200078e0a03 */
[----:B------:R-:W-:Y:S01]  /*1980*/  IABS R28, R13 ;  /* 0x0000000d001c7213 */ /* 0x000fe20000000000 */
[----:B------:R-:W-:Y:S01]  /*1990*/  IMAD.HI.U32 R9, R5, R38, RZ ;  /* 0x0000002605097227 */ /* 0x000fe200078e00ff */
[----:B------:R-:W-:-:S02]  /*19a0*/  ISETP.GE.AND P2, PT, R29, RZ, PT ;  /* 0x000000ff1d00720c */ /* 0x000fc40003f46270 */
[----:B------:R-:W-:Y:S01]  /*19b0*/  ISETP.GT.U32.AND P4, PT, R3, R34, PT ;  /* 0x000000220300720c */ /* 0x000fe20003f84070 */
[----:B------:R-:W-:Y:S01]  /*19c0*/  @!P1 IMAD.IADD R35, R35, 0x1, -R3 ;  /* 0x0000000123239824 */ /* 0x000fe200078e0a03 */
[----:B------:R-:W-:Y:S01]  /*19d0*/  ISETP.GT.U32.AND P1, PT, R3, R33, PT ;  /* 0x000000210300720c */ /* 0x000fe20003f24070 */
[----:B------:R-:W-:Y:S01]  /*19e0*/  IMAD.HI.U32 R11, R5, R40, RZ ;  /* 0x00000028050b7227 */ /* 0x000fe200078e00ff */
[----:B------:R-:W-:-:S03]  /*19f0*/  LOP3.LUT R29, R7, 0x84, RZ, 0xfc, !PT ;  /* 0x00000084071d7812 */ /* 0x000fc600078efcff */
[----:B------:R-:W-:Y:S01]  /*1a00*/  @!P6 IMAD.IADD R36, R36, 0x1, -R3 ;  /* 0x000000012424e824 */ /* 0x000fe200078e0a03 */
[C---:B------:R-:W-:Y:S01]  /*1a10*/  ISETP.GT.U32.AND P6, PT, R3.reuse, R35, PT ;  /* 0x000000230300720c */ /* 0x040fe20003fc4070 */
[----:B------:R-:W-:Y:S01]  /*1a20*/  IMAD.MOV R9, RZ, RZ, -R9 ;  /* 0x000000ffff097224 */ /* 0x000fe200078e0a09 */
[----:B------:R-:W-:Y:S01]  /*1a30*/  IABS R54, R29 ;  /* 0x0000001d00367213 */ /* 0x000fe20000000000 */
[----:B------:R-:W-:Y:S02]  /*1a40*/  IMAD.MOV R11, RZ, RZ, -R11 ;  /* 0x000000ffff0b7224 */ /* 0x000fe400078e0a0b */
[----:B------:R-:W-:Y:S01]  /*1a50*/  @!P5 IMAD.MOV R31, RZ, RZ, -R31 ;  /* 0x000000ffff1fd224 */ /* 0x000fe200078e0a1f */
[C---:B------:R-:W-:Y:S01]  /*1a60*/  ISETP.GT.U32.AND P5, PT, R3.reuse, R36, PT ;  /* 0x000000240300720c */ /* 0x040fe20003fa4070 */
[C---:B------:R-:W-:Y:S02]  /*1a70*/  IMAD R37, R3.reuse, R9, R38 ;  /* 0x0000000903257224 */ /* 0x040fe400078e0226 */
[----:B------:R-:W-:Y:S01]  /*1a80*/  IMAD R38, R3, R11, R40 ;  /* 0x0000000b03267224 */ /* 0x000fe200078e0228 */
[----:B------:R-:W-:Y:S01]  /*1a90*/  IABS R40, R25 ;  /* 0x0000001900287213 */ /* 0x000fe20000000000 */
[--C-:B------:R-:W-:Y:S01]  /*1aa0*/  @!P1 IMAD.IADD R33, R33, 0x1, -R3.reuse ;  /* 0x0000000121219824 */ /* 0x100fe200078e0a03 */
[----:B------:R-:W-:Y:S01]  /*1ab0*/  ISETP.GE.AND P1, PT, R15, RZ, PT ;  /* 0x000000ff0f00720c */ /* 0x000fe20003f26270 */
[----:B------:R-:W-:Y:S01]  /*1ac0*/  @!P4 IMAD.IADD R34, R34, 0x1, -R3 ;  /* 0x000000012222c824 */ /* 0x000fe200078e0a03 */
[----:B------:R-:W-:Y:S01]  /*1ad0*/  ISETP.GT.U32.AND P4, PT, R3, R38, PT ;  /* 0x000000260300720c */ /* 0x000fe20003f84070 */
[----:B------:R-:W-:Y:S01]  /*1ae0*/  IMAD.HI.U32 R9, R5, R28, RZ ;  /* 0x0000001c05097227 */ /* 0x000fe200078e00ff */
[----:B------:R-:W-:-:S03]  /*1af0*/  LOP3.LUT R15, R7, 0x78, RZ, 0xfc, !PT ;  /* 0x00000078070f7812 */ /* 0x000fc600078efcff */
[----:B------:R-:W-:Y:S01]  /*1b00*/  @!P6 IMAD.IADD R35, R35, 0x1, -R3 ;  /* 0x000000012323e824 */ /* 0x000fe200078e0a03 */
[----:B------:R-:W-:Y:S01]  /*1b10*/  ISETP.GE.AND P6, PT, R21, RZ, PT ;  /* 0x000000ff1500720c */ /* 0x000fe20003fc6270 */
[----:B------:R-:W-:Y:S01]  /*1b20*/  IMAD.HI.U32 R11, R5, R40, RZ ;  /* 0x00000028050b7227 */ /* 0x000fe200078e00ff */
[----:B------:R-:W-:Y:S02]  /*1b30*/  IABS R48, R15 ;  /* 0x0000000f00307213 */ /* 0x000fe40000000000 */
[----:B------:R-:W-:Y:S01]  /*1b40*/  LOP3.LUT R21, R7, 0x7c, RZ, 0xfc, !PT ;  /* 0x0000007c07157812 */ /* 0x000fe200078efcff */
[----:B------:R-:W-:Y:S02]  /*1b50*/  IMAD.MOV R9, RZ, RZ, -R9 ;  /* 0x000000ffff097224 */ /* 0x000fe400078e0a09 */
[----:B------:R-:W-:Y:S01]  /*1b60*/  @!P5 IMAD.IADD R36, R36, 0x1, -R3 ;  /* 0x000000012424d824 */ /* 0x000fe200078e0a03 */
[----:B------:R-:W-:Y:S01]  /*1b70*/  ISETP.GE.AND P5, PT, R39, RZ, PT ;  /* 0x000000ff2700720c */ /* 0x000fe20003fa6270 */
[----:B------:R-:W-:Y:S01]  /*1b80*/  @!P0 IMAD.MOV R32, RZ, RZ, -R32 ;  /* 0x000000ffff208224 */ /* 0x000fe200078e0a20 */
[C---:B------:R-:W-:Y:S01]  /*1b90*/  ISETP.GT.U32.AND P0, PT, R3.reuse, R37, PT ;  /* 0x000000250300720c */ /* 0x040fe20003f04070 */
[----:B------:R-:W-:Y:S01]  /*1ba0*/  IMAD.MOV R11, RZ, RZ, -R11 ;  /* 0x000000ffff0b7224 */ /* 0x000fe200078e0a0b */
[----:B------:R-:W-:Y:S01]  /*1bb0*/  IABS R50, R21 ;  /* 0x0000001500327213 */ /* 0x000fe20000000000 */
[----:B------:R-:W-:Y:S01]  /*1bc0*/  IMAD R39, R3, R9, R28 ;  /* 0x0000000903277224 */ /* 0x000fe200078e021c */
[----:B------:R-:W-:Y:S01]  /*1bd0*/  LOP3.LUT R9, R7, 0x60, RZ, 0xfc, !PT ;  /* 0x0000006007097812 */ /* 0x000fe200078efcff */
[----:B------:R-:W-:-:S02]  /*1be0*/  @!P4 IMAD.IADD R38, R38, 0x1, -R3 ;  /* 0x000000012626c824 */ /* 0x000fc400078e0a03 */
[C---:B------:R-:W-:Y:S01]  /*1bf0*/  IMAD R40, R3.reuse, R11, R40 ;  /* 0x0000000b03287224 */ /* 0x040fe200078e0228 */
[----:B------:R-:W-:Y:S01]  /*1c00*/  IABS R28, R9 ;  /* 0x00000009001c7213 */ /* 0x000fe20000000000 */
[----:B------:R-:W-:Y:S01]  /*1c10*/  @!P1 IMAD.MOV R35, RZ, RZ, -R35 ;  /* 0x000000ffff239224 */ /* 0x000fe200078e0a23 */
[C---:B------:R-:W-:Y:S01]  /*1c20*/  ISETP.GT.U32.AND P1, PT, R3.reuse, R39, PT ;  /* 0x000000270300720c */ /* 0x040fe20003f24070 */
[----:B------:R-:W-:Y:S01]  /*1c30*/  @!P3 IMAD.MOV R33, RZ, RZ, -R33 ;  /* 0x000000ffff21b224 */ /* 0x000fe200078e0a21 */
[C---:B------:R-:W-:Y:S01]  /*1c40*/  ISETP.GT.U32.AND P3, PT, R3.reuse, R38, PT ;  /* 0x000000260300720c */ /* 0x040fe20003f64070 */
[----:B------:R-:W-:Y:S01]  /*1c50*/  @!P6 IMAD.MOV R36, RZ, RZ, -R36 ;  /* 0x000000ffff24e224 */ /* 0x000fe200078e0a24 */
[----:B------:R-:W-:Y:S01]  /*1c60*/  ISETP.GT.U32.AND P6, PT, R3, R40, PT ;  /* 0x000000280300720c */ /* 0x000fe20003fc4070 */
[----:B------:R-:W-:Y:S01]  /*1c70*/  @!P0 IMAD.IADD R37, R37, 0x1, -R3 ;  /* 0x0000000125258824 */ /* 0x000fe200078e0a03 */
[----:B------:R-:W-:Y:S01]  /*1c80*/  LOP3.LUT R11, R7, 0x64, RZ, 0xfc, !PT ;  /* 0x00000064070b7812 */ /* 0x000fe200078efcff */
[----:B------:R-:W-:Y:S01]  /*1c90*/  @!P2 IMAD.MOV R34, RZ, RZ, -R34 ;  /* 0x000000ffff22a224 */ /* 0x000fe200078e0a22 */
[----:B------:R-:W-:-:S02]  /*1ca0*/  ISETP.GE.AND P0, PT, R41, RZ, PT ;  /* 0x000000ff2900720c */ /* 0x000fc40003f06270 */
[----:B------:R-:W-:Y:S02]  /*1cb0*/  ISETP.GT.U32.AND P4, PT, R3, R37, PT ;  /* 0x000000250300720c */ /* 0x000fe40003f84070 */
[----:B------:R-:W-:Y:S01]  /*1cc0*/  IABS R42, R11 ;  /* 0x0000000b002a7213 */ /* 0x000fe20000000000 */
[--C-:B------:R-:W-:Y:S01]  /*1cd0*/  @!P1 IMAD.IADD R39, R39, 0x1, -R3.reuse ;  /* 0x0000000127279824 */ /* 0x100fe200078e0a03 */
[----:B------:R-:W-:Y:S01]  /*1ce0*/  ISETP.GE.AND P2, PT, R13, RZ, PT ;  /* 0x000000ff0d00720c */ /* 0x000fe20003f46270 */
[--C-:B------:R-:W-:Y:S01]  /*1cf0*/  @!P3 IMAD.IADD R38, R38, 0x1, -R3.reuse ;  /* 0x000000012626b824 */ /* 0x100fe200078e0a03 */
[----:B------:R-:W-:Y:S01]  /*1d00*/  ISETP.GE.AND P3, PT, R9, RZ, PT ;  /* 0x000000ff0900720c */ /* 0x000fe20003f66270 */
[----:B------:R-:W-:Y:S01]  /*1d10*/  @!P6 IMAD.IADD R40, R40, 0x1, -R3 ;  /* 0x000000012828e824 */ /* 0x000fe200078e0a03 */
[----:B------:R-:W-:Y:S01]  /*1d20*/  ISETP.GT.U32.AND P6, PT, R3, R39, PT ;  /* 0x000000270300720c */ /* 0x000fe20003fc4070 */
[----:B------:R-:W-:Y:S01]  /*1d30*/  IMAD.HI.U32 R9, R5, R28, RZ ;  /* 0x0000001c05097227 */ /* 0x000fe200078e00ff */
[----:B------:R-:W-:-:S02]  /*1d40*/  ISETP.GE.AND P1, PT, R11, RZ, PT ;  /* 0x000000ff0b00720c */ /* 0x000fc40003f26270 */
[----:B------:R-:W-:Y:S01]  /*1d50*/  LOP3.LUT R13, R7, 0x68, RZ, 0xfc, !PT ;  /* 0x00000068070d7812 */ /* 0x000fe200078efcff */
[----:B------:R-:W-:Y:S02]  /*1d60*/  IMAD.MOV R9, RZ, RZ, -R9 ;  /* 0x000000ffff097224 */ /* 0x000fe400078e0a09 */
[----:B------:R-:W-:Y:S01]  /*1d70*/  @!P4 IMAD.IADD R37, R37, 0x1, -R3 ;  /* 0x000000012525c824 */ /* 0x000fe200078e0a03 */
[----:B------:R-:W-:Y:S01]  /*1d80*/  ISETP.GE.AND P4, PT, R25, RZ, PT ;  /* 0x000000ff1900720c */ /* 0x000fe20003f86270 */
[----:B------:R-:W-:Y:S01]  /*1d90*/  IMAD R41, R3, R9, R28 ;  /* 0x0000000903297224 */ /* 0x000fe200078e021c */
[----:B------:R-:W-:Y:S01]  /*1da0*/  LOP3.LUT R9, R7, 0x6c, RZ, 0xfc, !PT ;  /* 0x0000006c07097812 */ /* 0x000fe200078efcff */
[----:B------:R-:W-:Y:S01]  /*1db0*/  IMAD.HI.U32 R11, R5, R42, RZ ;  /* 0x0000002a050b7227 */ /* 0x000fe200078e00ff */
[----:B------:R-:W-:Y:S02]  /*1dc0*/  LOP3.LUT R25, R7, 0x80, RZ, 0xfc, !PT ;  /* 0x0000008007197812 */ /* 0x000fe400078efcff */
[----:B------:R-:W-:Y:S01]  /*1dd0*/  IABS R44, R9 ;  /* 0x00000009002c7213 */ /* 0x000fe20000000000 */
[----:B------:R-:W-:Y:S01]  /*1de0*/  @!P5 IMAD.MOV R37, RZ, RZ, -R37 ;  /* 0x000000ffff25d224 */ /* 0x000fe200078e0a25 */
[----:B------:R-:W-:Y:S01]  /*1df0*/  ISETP.GT.U32.AND P5, PT, R3, R40, PT ;  /* 0x000000280300720c */ /* 0x000fe20003fa4070 */
[----:B------:R-:W-:Y:S01]  /*1e00*/  @!P6 IMAD.IADD R39, R39, 0x1, -R3 ;  /* 0x000000012727e824 */ /* 0x000fe200078e0a03 */
[----:B------:R-:W-:Y:S01]  /*1e10*/  ISETP.GT.U32.AND P6, PT, R3, R41, PT ;  /* 0x000000290300720c */ /* 0x000fe20003fc4070 */
[----:B------:R-:W-:Y:S01]  /*1e20*/  IMAD.MOV R11, RZ, RZ, -R11 ;  /* 0x000000ffff0b7224 */ /* 0x000fe200078e0a0b */
[----:B------:R-:W-:Y:S01]  /*1e30*/  IABS R52, R25 ;  /* 0x0000001900347213 */ /* 0x000fe20000000000 */
[----:B------:R-:W-:Y:S01]  /*1e40*/  @!P0 IMAD.MOV R38, RZ, RZ, -R38 ;  /* 0x000000ffff268224 */ /* 0x000fe200078e0a26 */
[----:B------:R-:W-:Y:S01]  /*1e50*/  ISETP.GE.AND P0, PT, R13, RZ, PT ;  /* 0x000000ff0d00720c */ /* 0x000fe20003f06270 */
[----:B------:R-:W-:Y:S01]  /*1e60*/  IMAD R42, R3, R11, R42 ;  /* 0x0000000b032a7224 */ /* 0x000fe200078e022a */
[----:B------:R-:W-:Y:S01]  /*1e70*/  IABS R13, R13 ;  /* 0x0000000d000d7213 */ /* 0x000fe20000000000 */
[----:B------:R-:W-:Y:S01]  /*1e80*/  @!P2 IMAD.MOV R39, RZ, RZ, -R39 ;  /* 0x000000ffff27a224 */ /* 0x000fe200078e0a27 */
[----:B------:R-:W-:-:S02]  /*1e90*/  LOP3.LUT R11, R7, 0x70, RZ, 0xfc, !PT ;  /* 0x00000070070b7812 */ /* 0x000fc400078efcff */
[----:B------:R-:W-:Y:S01]  /*1ea0*/  ISETP.GT.U32.AND P2, PT, R3, R42, PT ;  /* 0x0000002a0300720c */ /* 0x000fe20003f44070 */
[----:B------:R-:W-:Y:S01]  /*1eb0*/  IMAD.MOV.U32 R28, RZ, RZ, R13 ;  /* 0x000000ffff1c7224 */ /* 0x000fe200078e000d */
[----:B------:R-:W-:Y:S01]  /*1ec0*/  LOP3.LUT R13, R7, 0x74, RZ, 0xfc, !PT ;  /* 0x00000074070d7812 */ /* 0x000fe200078efcff */
[--C-:B------:R-:W-:Y:S01]  /*1ed0*/  @!P5 IMAD.IADD R40, R40, 0x1, -R3.reuse ;  /* 0x000000012828d824 */ /* 0x100fe200078e0a03 */
[----:B------:R-:W-:Y:S01]  /*1ee0*/  ISETP.GE.AND P5, PT, R9, RZ, PT ;  /* 0x000000ff0900720c */ /* 0x000fe20003fa6270 */
[----:B------:R-:W-:Y:S01]  /*1ef0*/  @!P6 IMAD.IADD R41, R41, 0x1, -R3 ;  /* 0x000000012929e824 */ /* 0x000fe200078e0a03 */
[----:B------:R-:W-:Y:S01]  /*1f00*/  IABS R46, R11 ;  /* 0x0000000b002e7213 */ /* 0x000fe20000000000 */
[----:B------:R-:W-:-:S03]  /*1f10*/  IMAD.HI.U32 R9, R5, R28, RZ ;  /* 0x0000001c05097227 */ /* 0x000fc600078e00ff */
[----:B------:R-:W-:Y:S01]  /*1f20*/  ISETP.GT.U32.AND P6, PT, R3, R41, PT ;  /* 0x000000290300720c */ /* 0x000fe20003fc4070 */
[----:B------:R-:W-:Y:S02]  /*1f30*/  IMAD.MOV R43, RZ, RZ, -R9 ;  /* 0x000000ffff2b7224 */ /* 0x000fe400078e0a09 */
[----:B------:R-:W-:-:S04]  /*1f40*/  IMAD.HI.U32 R9, R5, R44, RZ ;  /* 0x0000002c05097227 */ /* 0x000fc800078e00ff */
[----:B------:R-:W-:Y:S02]  /*1f50*/  @!P2 IMAD.IADD R42, R42, 0x1, -R3 ;  /* 0x000000012a2aa824 */ /* 0x000fe400078e0a03 */
[----:B------:R-:W-:Y:S02]  /*1f60*/  IMAD.MOV R9, RZ, RZ, -R9 ;  /* 0x000000ffff097224 */ /* 0x000fe400078e0a09 */
[C---:B------:R-:W-:Y:S01]  /*1f70*/  IMAD R43, R3.reuse, R43, R28 ;  /* 0x0000002b032b7224 */ /* 0x040fe200078e021c */
[----:B------:R-:W-:Y:S01]  /*1f80*/  IABS R28, R13 ;  /* 0x0000000d001c7213 */ /* 0x000fe20000000000 */
[C---:B------:R-:W-:Y:S01]  /*1f90*/  IMAD R45, R3.reuse, R9, R44 ;  /* 0x00000009032d7224 */ /* 0x040fe200078e022c */
[----:B------:R-:W-:Y:S01]  /*1fa0*/  ISETP.GT.U32.AND P2, PT, R3, R42, PT ;  /* 0x0000002a0300720c */ /* 0x000fe20003f44070 */
[----:B------:R-:W-:-:S04]  /*1fb0*/  IMAD.HI.U32 R9, R5, R46, RZ ;  /* 0x0000002e05097227 */ /* 0x000fc800078e00ff */
[----:B------:R-:W-:Y:S01]  /*1fc0*/  @!P4 IMAD.MOV R40, RZ, RZ, -R40 ;  /* 0x000000ffff28c224 */ /* 0x000fe200078e0a28 */
[----:B------:R-:W-:Y:S01]  /*1fd0*/  ISETP.GE.AND P4, PT, R11, RZ, PT ;  /* 0x000000ff0b00720c */ /* 0x000fe20003f86270 */
[----:B------:R-:W-:Y:S01]  /*1fe0*/  @!P6 IMAD.IADD R41, R41, 0x1, -R3 ;  /* 0x000000012929e824 */ /* 0x000fe200078e0a03 */
[----:B------:R-:W-:Y:S01]  /*1ff0*/  ISETP.GT.U32.AND P6, PT, R3, R43, PT ;  /* 0x0000002b0300720c */ /* 0x000fe20003fc4070 */
[----:B------:R-:W-:-:S04]  /*2000*/  IMAD.HI.U32 R11, R5, R28, RZ ;  /* 0x0000001c050b7227 */ /* 0x000fc800078e00ff */
[----:B------:R-:W-:Y:S02]  /*2010*/  IMAD.MOV R9, RZ, RZ, -R9 ;  /* 0x000000ffff097224 */ /* 0x000fe400078e0a09 */
[----:B------:R-:W-:Y:S02]  /*2020*/  IMAD.MOV R11, RZ, RZ, -R11 ;  /* 0x000000ffff0b7224 */ /* 0x000fe400078e0a0b */
[C---:B------:R-:W-:Y:S02]  /*2030*/  IMAD R46, R3.reuse, R9, R46 ;  /* 0x00000009032e7224 */ /* 0x040fe400078e022e */
[C---:B------:R-:W-:Y:S02]  /*2040*/  IMAD R47, R3.reuse, R11, R28 ;  /* 0x0000000b032f7224 */ /* 0x040fe400078e021c */
[--C-:B------:R-:W-:Y:S01]  /*2050*/  @!P2 IMAD.IADD R42, R42, 0x1, -R3.reuse ;  /* 0x000000012a2aa824 */ /* 0x100fe200078e0a03 */
[----:B------:R-:W-:Y:S01]  /*2060*/  ISETP.GT.U32.AND P2, PT, R3, R46, PT ;  /* 0x0000002e0300720c */ /* 0x000fe20003f44070 */
[----:B------:R-:W-:Y:S01]  /*2070*/  @!P6 IMAD.IADD R43, R43, 0x1, -R3 ;  /* 0x000000012b2be824 */ /* 0x000fe200078e0a03 */
[C---:B------:R-:W-:Y:S01]  /*2080*/  ISETP.GT.U32.AND P6, PT, R3.reuse, R47, PT ;  /* 0x0000002f0300720c */ /* 0x040fe20003fc4070 */
[----:B------:R-:W-:Y:S01]  /*2090*/  @!P3 IMAD.MOV R41, RZ, RZ, -R41 ;  /* 0x000000ffff29b224 */ /* 0x000fe200078e0a29 */
[----:B------:R-:W-:Y:S01]  /*20a0*/  ISETP.GT.U32.AND P3, PT, R3, R45, PT ;  /* 0x0000002d0300720c */ /* 0x000fe20003f64070 */
[----:B------:R-:W-:-:S04]  /*20b0*/  IMAD.HI.U32 R9, R5, R48, RZ ;  /* 0x0000003005097227 */ /* 0x000fc800078e00ff */
[----:B------:R-:W-:Y:S02]  /*20c0*/  IMAD.MOV R9, RZ, RZ, -R9 ;  /* 0x000000ffff097224 */ /* 0x000fe400078e0a09 */
[----:B------:R-:W-:Y:S02]  /*20d0*/  @!P1 IMAD.MOV R42, RZ, RZ, -R42 ;  /* 0x000000ffff2a9224 */ /* 0x000fe400078e0a2a */
[--C-:B------:R-:W-:Y:S02]  /*20e0*/  @!P2 IMAD.IADD R46, R46, 0x1, -R3.reuse ;  /* 0x000000012e2ea824 */ /* 0x100fe400078e0a03 */
[----:B------:R-:W-:Y:S02]  /*20f0*/  @!P6 IMAD.IADD R47, R47, 0x1, -R3 ;  /* 0x000000012f2fe824 */ /* 0x000fe400078e0a03 */
[C---:B------:R-:W-:Y:S01]  /*2100*/  IMAD R48, R3.reuse, R9, R48 ;  /* 0x0000000903307224 */ /* 0x040fe200078e0230 */
[----:B------:R-:W-:Y:S01]  /*2110*/  ISETP.GT.U32.AND P6, PT, R3, R46, PT ;  /* 0x0000002e0300720c */ /* 0x000fe20003fc4070 */
[----:B------:R-:W-:Y:S01]  /*2120*/  IMAD.HI.U32 R9, R5, R50, RZ ;  /* 0x0000003205097227 */ /* 0x000fe200078e00ff */
[----:B------:R-:W-:-:S03]  /*2130*/  ISETP.GT.U32.AND P1, PT, R3, R47, PT ;  /* 0x0000002f0300720c */ /* 0x000fc60003f24070 */
[----:B------:R-:W-:Y:S01]  /*2140*/  @!P3 IMAD.IADD R45, R45, 0x1, -R3 ;  /* 0x000000012d2db824 */ /* 0x000fe200078e0a03 */
[----:B------:R-:W-:Y:S01]  /*2150*/  ISETP.GT.U32.AND P3, PT, R3, R43, PT ;  /* 0x0000002b0300720c */ /* 0x000fe20003f64070 */
[----:B------:R-:W-:Y:S02]  /*2160*/  IMAD.MOV R9, RZ, RZ, -R9 ;  /* 0x000000ffff097224 */ /* 0x000fe400078e0a09 */
[----:B------:R-:W-:Y:S01]  /*2170*/  IMAD.HI.U32 R11, R5, R54, RZ ;  /* 0x00000036050b7227 */ /* 0x000fe200078e00ff */
[----:B------:R-:W-:-:S03]  /*2180*/  ISETP.GT.U32.AND P2, PT, R3, R45, PT ;  /* 0x0000002d0300720c */ /* 0x000fc60003f44070 */
[----:B------:R-:W-:Y:S02]  /*2190*/  IMAD R50, R3, R9, R50 ;  /* 0x0000000903327224 */ /* 0x000fe400078e0232 */
[----:B------:R-:W-:Y:S02]  /*21a0*/  @!P6 IMAD.IADD R46, R46, 0x1, -R3 ;  /* 0x000000012e2ee824 */ /* 0x000fe400078e0a03 */
[----:B------:R-:W-:Y:S01]  /*21b0*/  IMAD.HI.U32 R9, R5, R52, RZ ;  /* 0x0000003405097227 */ /* 0x000fe200078e00ff */
[----:B------:R-:W-:-:S03]  /*21c0*/  ISETP.GT.U32.AND P6, PT, R3, R50, PT ;  /* 0x000000320300720c */ /* 0x000fc60003fc4070 */
[----:B------:R-:W-:Y:S02]  /*21d0*/  IMAD.MOV R9, RZ, RZ, -R9 ;  /* 0x000000ffff097224 */ /* 0x000fe400078e0a09 */
[----:B------:R-:W-:Y:S01]  /*21e0*/  @!P2 IMAD.IADD R45, R45, 0x1, -R3 ;  /* 0x000000012d2da824 */ /* 0x000fe200078e0a03 */
[----:B------:R-:W-:Y:S01]  /*21f0*/  ISETP.GE.AND P2, PT, R13, RZ, PT ;  /* 0x000000ff0d00720c */ /* 0x000fe20003f46270 */
[----:B------:R-:W-:Y:S01]  /*2200*/  IMAD R52, R3, R9, R52 ;  /* 0x0000000903347224 */ /* 0x000fe200078e0234 */
[----:B------:R-:W-:Y:S01]  /*2210*/  LOP3.LUT R13, R7, 0x88, RZ, 0xfc, !PT ;  /* 0x00000088070d7812 */ /* 0x000fe200078efcff */
[----:B------:R-:W-:Y:S02]  /*2220*/  @!P5 IMAD.MOV R45, RZ, RZ, -R45 ;  /* 0x000000ffff2dd224 */ /* 0x000fe400078e0a2d */
[--C-:B------:R-:W-:Y:S01]  /*2230*/  @!P3 IMAD.IADD R43, R43, 0x1, -R3.reuse ;  /* 0x000000012b2bb824 */ /* 0x100fe200078e0a03 */
[----:B------:R-:W-:Y:S01]  /*2240*/  IABS R56, R13 ;  /* 0x0000000d00387213 */ /* 0x000fe20000000000 */
[----:B------:R-:W-:Y:S01]  /*2250*/  @!P6 IMAD.IADD R50, R50, 0x1, -R3 ;  /* 0x000000013232e824 */ /* 0x000fe200078e0a03 */
[C---:B------:R-:W-:Y:S01]  /*2260*/  ISETP.GT.U32.AND P3, PT, R3.reuse, R48, PT ;  /* 0x000000300300720c */ /* 0x040fe20003f64070 */
[----:B------:R-:W-:Y:S01]  /*2270*/  IMAD.MOV R11, RZ, RZ, -R11 ;  /* 0x000000ffff0b7224 */ /* 0x000fe200078e0a0b */
[----:B------:R-:W-:Y:S01]  /*2280*/  ISETP.GT.U32.AND P6, PT, R3, R52, PT ;  /* 0x000000340300720c */ /* 0x000fe20003fc4070 */
[----:B------:R-:W-:Y:S01]  /*2290*/  IMAD.HI.U32 R9, R5, R56, RZ ;  /* 0x0000003805097227 */ /* 0x000fe200078e00ff */
[----:B------:R-:W-:-:S03]  /*22a0*/  ISETP.GT.U32.AND P5, PT, R3, R50, PT ;  /* 0x000000320300720c */ /* 0x000fc60003fa4070 */
[----:B------:R-:W-:Y:S02]  /*22b0*/  IMAD.MOV R9, RZ, RZ, -R9 ;  /* 0x000000ffff097224 */ /* 0x000fe400078e0a09 */
[--C-:B------:R-:W-:Y:S01]  /*22c0*/  @!P1 IMAD.IADD R47, R47, 0x1, -R3.reuse ;  /* 0x000000012f2f9824 */ /* 0x100fe200078e0a03 */
[----:B------:R-:W-:Y:S01]  /*22d0*/  ISETP.GE.AND P1, PT, R15, RZ, PT ;  /* 0x000000ff0f00720c */ /* 0x000fe20003f26270 */
[----:B------:R-:W-:Y:S01]  /*22e0*/  IMAD R56, R3, R9, R56 ;  /* 0x0000000903387224 */ /* 0x000fe200078e0238 */
[----:B------:R-:W-:Y:S01]  /*22f0*/  LOP3.LUT R15, R7, 0x8c, RZ, 0xfc, !PT ;  /* 0x0000008c070f7812 */ /* 0x000fe200078efcff */
[--C-:B------:R-:W-:Y:S01]  /*2300*/  @!P3 IMAD.IADD R48, R48, 0x1, -R3.reuse ;  /* 0x000000013030b824 */ /* 0x100fe200078e0a03 */
[----:B------:R-:W-:Y:S01]  /*2310*/  ISETP.GE.AND P3, PT, R21, RZ, PT ;  /* 0x000000ff1500720c */ /* 0x000fe20003f66270 */
[C---:B------:R-:W-:Y:S01]  /*2320*/  IMAD R54, R3.reuse, R11, R54 ;  /* 0x0000000b03367224 */ /* 0x040fe200078e0236 */
[----:B------:R-:W-:Y:S01]  /*2330*/  IABS R28, R15 ;  /* 0x0000000f001c7213 */ /* 0x000fe20000000000 */
[----:B------:R-:W-:Y:S01]  /*2340*/  @!P5 IMAD.IADD R50, R50, 0x1, -R3 ;  /* 0x000000013232d824 */ /* 0x000fe200078e0a03 */
[C---:B------:R-:W-:Y:S01]  /*2350*/  ISETP.GT.U32.AND P5, PT, R3.reuse, R56, PT ;  /* 0x000000380300720c */ /* 0x040fe20003fa4070 */
[----:B------:R-:W-:Y:S01]  /*2360*/  @!P0 IMAD.MOV R43, RZ, RZ, -R43 ;  /* 0x000000ffff2b8224 */ /* 0x000fe200078e0a2b */
[C---:B------:R-:W-:Y:S01]  /*2370*/  ISETP.GT.U32.AND P0, PT, R3.reuse, R48, PT ;  /* 0x000000300300720c */ /* 0x040fe20003f04070 */
[----:B------:R-:W-:Y:S01]  /*2380*/  @!P2 IMAD.MOV R47, RZ, RZ, -R47 ;  /* 0x000000ffff2fa224 */ /* 0x000fe200078e0a2f */
[----:B------:R-:W-:Y:S01]  /*2390*/  ISETP.GT.U32.AND P2, PT, R3, R54, PT ;  /* 0x000000360300720c */ /* 0x000fe20003f44070 */
[----:B------:R-:W-:Y:S01]  /*23a0*/  IMAD.HI.U32 R9, R5, R28, RZ ;  /* 0x0000001c05097227 */ /* 0x000fe200078e00ff */
[----:B------:R-:W-:-:S03]  /*23b0*/  LOP3.LUT R21, R7, 0x90, RZ, 0xfc, !PT ;  /* 0x0000009007157812 */ /* 0x000fc600078efcff */
[----:B------:R-:W-:Y:S01]  /*23c0*/  IMAD.MOV R57, RZ, RZ, -R9 ;  /* 0x000000ffff397224 */ /* 0x000fe200078e0a09 */
[----:B------:R-:W-:Y:S01]  /*23d0*/  IABS R58, R21 ;  /* 0x00000015003a7213 */ /* 0x000fe20000000000 */
[--C-:B------:R-:W-:Y:S01]  /*23e0*/  @!P6 IMAD.IADD R52, R52, 0x1, -R3.reuse ;  /* 0x000000013434e824 */ /* 0x100fe200078e0a03 */
[----:B------:R-:W-:Y:S01]  /*23f0*/  ISETP.GE.AND P6, PT, R13, RZ, PT ;  /* 0x000000ff0d00720c */ /* 0x000fe20003fc6270 */
[----:B------:R-:W-:Y:S01]  /*2400*/  @!P5 IMAD.IADD R56, R56, 0x1, -R3 ;  /* 0x000000013838d824 */ /* 0x000fe200078e0a03 */
[----:B------:R-:W-:Y:S01]  /*2410*/  LOP3.LUT R13, R7, 0x94, RZ, 0xfc, !PT ;  /* 0x00000094070d7812 */ /* 0x000fe200078efcff */
[----:B------:R-:W-:-:S03]  /*2420*/  IMAD.HI.U32 R9, R5, R58, RZ ;  /* 0x0000003a05097227 */ /* 0x000fc600078e00ff */
[C---:B------:R-:W-:Y:S01]  /*2430*/  ISETP.GT.U32.AND P5, PT, R3.reuse, R56, PT ;  /* 0x000000380300720c */ /* 0x040fe20003fa4070 */
[--C-:B------:R-:W-:Y:S01]  /*2440*/  @!P0 IMAD.IADD R48, R48, 0x1, -R3.reuse ;  /* 0x0000000130308824 */ /* 0x100fe200078e0a03 */
[----:B------:R-:W-:Y:S01]  /*2450*/  IABS R11, R13 ;  /* 0x0000000d000b7213 */ /* 0x000fe20000000000 */
[----:B------:R-:W-:Y:S01]  /*2460*/  @!P2 IMAD.IADD R54, R54, 0x1, -R3 ;  /* 0x000000013636a824 */ /* 0x000fe200078e0a03 */
[----:B------:R-:W-:Y:S01]  /*2470*/  ISETP.GT.U32.AND P2, PT, R3, R52, PT ;  /* 0x000000340300720c */ /* 0x000fe20003f44070 */
[----:B------:R-:W-:Y:S01]  /*2480*/  IMAD.MOV R9, RZ, RZ, -R9 ;  /* 0x000000ffff097224 */ /* 0x000fe200078e0a09 */
[----:B------:R-:W-:Y:S01]  /*2490*/  ISETP.GE.AND P0, PT, R29, RZ, PT ;  /* 0x000000ff1d00720c */ /* 0x000fe20003f06270 */
[----:B------:R-:W-:Y:S01]  /*24a0*/  @!P1 IMAD.MOV R48, RZ, RZ, -R48 ;  /* 0x000000ffff309224 */ /* 0x000fe200078e0a30 */
[C---:B------:R-:W-:Y:S01]  /*24b0*/  ISETP.GT.U32.AND P1, PT, R3.reuse, R54, PT ;  /* 0x000000360300720c */ /* 0x040fe20003f24070 */
[----:B------:R-:W-:Y:S01]  /*24c0*/  IMAD R58, R3, R9, R58 ;  /* 0x00000009033a7224 */ /* 0x000fe200078e023a */
[----:B------:R-:W-:Y:S01]  /*24d0*/  LOP3.LUT R29, R7, 0xc4, RZ, 0xfc, !PT ;  /* 0x000000c4071d7812 */ /* 0x000fe200078efcff */
[----:B------:R-:W-:Y:S01]  /*24e0*/  @!P4 IMAD.MOV R46, RZ, RZ, -R46 ;  /* 0x000000ffff2ec224 */ /* 0x000fe200078e0a2e */
[----:B------:R-:W-:Y:S01]  /*24f0*/  ISETP.GE.AND P4, PT, R25, RZ, PT ;  /* 0x000000ff1900720c */ /* 0x000fe20003f86270 */
[----:B------:R-:W-:Y:S01]  /*2500*/  @!P5 IMAD.IADD R56, R56, 0x1, -R3 ;  /* 0x000000013838d824 */ /* 0x000fe200078e0a03 */
[C---:B------:R-:W-:Y:S01]  /*2510*/  ISETP.GT.U32.AND P5, PT, R3.reuse, R58, PT ;  /* 0x0000003a0300720c */ /* 0x040fe20003fa4070 */
[----:B------:R-:W-:Y:S01]  /*2520*/  IMAD R57, R3, R57, R28 ;  /* 0x0000003903397224 */ /* 0x000fe200078e021c */
[----:B------:R-:W-:Y:S01]  /*2530*/  LOP3.LUT R25, R7, 0x98, RZ, 0xfc, !PT ;  /* 0x0000009807197812 */ /* 0x000fe200078efcff */
[----:B------:R-:W-:Y:S01]  /*2540*/  IMAD.MOV.U32 R28, RZ, RZ, R11 ;  /* 0x000000ffff1c7224 */ /* 0x000fe200078e000b */
[----:B------:R-:W-:Y:S01]  /*2550*/  IABS R82, R29 ;  /* 0x0000001d00527213 */ /* 0x000fe20000000000 */
[--C-:B------:R-:W-:Y:S01]  /*2560*/  @!P2 IMAD.IADD R52, R52, 0x1, -R3.reuse ;  /* 0x000000013434a824 */ /* 0x100fe200078e0a03 */
[----:B------:R-:W-:Y:S01]  /*2570*/  IABS R60, R25 ;  /* 0x00000019003c7213 */ /* 0x000fe20000000000 */
[----:B------:R-:W-:Y:S01]  /*2580*/  @!P1 IMAD.IADD R54, R54, 0x1, -R3 ;  /* 0x0000000136369824 */ /* 0x000fe200078e0a03 */
[----:B------:R-:W-:Y:S01]  /*2590*/  ISETP.GE.AND P1, PT, R15, RZ, PT ;  /* 0x000000ff0f00720c */ /* 0x000fe20003f26270 */
[----:B------:R-:W-:Y:S01]  /*25a0*/  IMAD.HI.U32 R9, R5, R28, RZ ;  /* 0x0000001c05097227 */ /* 0x000fe200078e00ff */
[----:B------:R-:W-:-:S02]  /*25b0*/  LOP3.LUT R15, R7, 0x9c, RZ, 0xfc, !PT ;  /* 0x0000009c070f7812 */ /* 0x000fc400078efcff */
[----:B------:R-:W-:Y:S01]  /*25c0*/  ISETP.GT.U32.AND P2, PT, R3, R57, PT ;  /* 0x000000390300720c */ /* 0x000fe20003f44070 */
[----:B------:R-:W-:Y:S01]  /*25d0*/  @!P5 IMAD.IADD R58, R58, 0x1, -R3 ;  /* 0x000000013a3ad824 */ /* 0x000fe200078e0a03 */
[----:B------:R-:W-:Y:S01]  /*25e0*/  IABS R44, R15 ;  /* 0x0000000f002c7213 */ /* 0x000fe20000000000 */
[----:B------:R-:W-:Y:S02]  /*25f0*/  IMAD.MOV R9, RZ, RZ, -R9 ;  /* 0x000000ffff097224 */ /* 0x000fe400078e0a09 */
[----:B------:R-:W-:-:S04]  /*2600*/  IMAD.HI.U32 R11, R5, R60, RZ ;  /* 0x0000003c050b7227 */ /* 0x000fc800078e00ff */
[----:B------:R-:W-:Y:S01]  /*2610*/  @!P4 IMAD.MOV R52, RZ, RZ, -R52 ;  /* 0x000000ffff34c224 */ /* 0x000fe200078e0a34 */
[C---:B------:R-:W-:Y:S01]  /*2620*/  ISETP.GT.U32.AND P4, PT, R3.reuse, R58, PT ;  /* 0x0000003a0300720c */ /* 0x040fe20003f84070 */
[----:B------:R-:W-:Y:S02]  /*2630*/  IMAD R59, R3, R9, R28 ;  /* 0x00000009033b7224 */ /* 0x000fe400078e021c */
[----:B------:R-:W-:Y:S02]  /*2640*/  IMAD.MOV R11, RZ, RZ, -R11 ;  /* 0x000000ffff0b7224 */ /* 0x000fe400078e0a0b */
[----:B------:R-:W-:Y:S01]  /*2650*/  IMAD.HI.U32 R9, R5, R44, RZ ;  /* 0x0000002c05097227 */ /* 0x000fe200078e00ff */
[----:B------:R-:W-:-:S03]  /*2660*/  ISETP.GT.U32.AND P5, PT, R3, R59, PT ;  /* 0x0000003b0300720c */ /* 0x000fc60003fa4070 */
[----:B------:R-:W-:Y:S01]  /*2670*/  IMAD R60, R3, R11, R60 ;  /* 0x0000000b033c7224 */ /* 0x000fe200078e023c */
[----:B------:R-:W-:Y:S01]  /*2680*/  LOP3.LUT R11, R7, 0xa4, RZ, 0xfc, !PT ;  /* 0x000000a4070b7812 */ /* 0x000fe200078efcff */
[----:B------:R-:W-:Y:S02]  /*2690*/  IMAD.MOV R9, RZ, RZ, -R9 ;  /* 0x000000ffff097224 */ /* 0x000fe400078e0a09 */
[--C-:B------:R-:W-:Y:S01]  /*26a0*/  @!P2 IMAD.IADD R57, R57, 0x1, -R3.reuse ;  /* 0x000000013939a824 */ /* 0x100fe200078e0a03 */
[----:B------:R-:W-:Y:S01]  /*26b0*/  ISETP.GE.AND P2, PT, R21, RZ, PT ;  /* 0x000000ff1500720c */ /* 0x000fe20003f46270 */
[----:B------:R-:W-:Y:S01]  /*26c0*/  @!P6 IMAD.MOV R56, RZ, RZ, -R56 ;  /* 0x000000ffff38e224 */ /* 0x000fe200078e0a38 */
[C---:B------:R-:W-:Y:S01]  /*26d0*/  ISETP.GT.U32.AND P6, PT, R3.reuse, R60, PT ;  /* 0x0000003c0300720c */ /* 0x040fe20003fc4070 */
[----:B------:R-:W-:Y:S01]  /*26e0*/  IMAD R61, R3, R9, R44 ;  /* 0x00000009033d7224 */ /* 0x000fe200078e022c */
[----:B------:R-:W-:Y:S01]  /*26f0*/  LOP3.LUT R21, R7, 0xa0, RZ, 0xfc, !PT ;  /* 0x000000a007157812 */ /* 0x000fe200078efcff */
[--C-:B------:R-:W-:Y:S01]  /*2700*/  @!P4 IMAD.IADD R58, R58, 0x1, -R3.reuse ;  /* 0x000000013a3ac824 */ /* 0x100fe200078e0a03 */
[----:B------:R-:W-:Y:S01]  /*2710*/  IABS R28, R11 ;  /* 0x0000000b001c7213 */ /* 0x000fe20000000000 */
[----:B------:R-:W-:Y:S01]  /*2720*/  @!P5 IMAD.IADD R59, R59, 0x1, -R3 ;  /* 0x000000013b3bd824 */ /* 0x000fe200078e0a03 */
        /* <DEDUP_REMOVED lines=10> */
[----:B------:R-:W-:Y:S01]  /*27d0*/  @!P6 IMAD.IADD R60, R60, 0x1, -R3 ;  /* 0x000000013c3ce824 */ /* 0x000fe200078e0a03 */
[----:B------:R-:W-:Y:S01]  /*27e0*/  ISETP.GE.AND P6, PT, R15, RZ, PT ;  /* 0x000000ff0f00720c */ /* 0x000fe20003fc6270 */
[----:B------:R-:W-:Y:S01]  /*27f0*/  IMAD.MOV R9, RZ, RZ, -R9 ;  /* 0x000000ffff097224 */ /* 0x000fe200078e0a09 */
[----:B------:R-:W-:Y:S01]  /*2800*/  IABS R44, R13 ;  /* 0x0000000d002c7213 */ /* 0x000fe20000000000 */
[----:B------:R-:W-:Y:S01]  /*2810*/  @!P4 IMAD.IADD R61, R61, 0x1, -R3 ;  /* 0x000000013d3dc824 */ /* 0x000fe200078e0a03 */
[C---:B------:R-:W-:Y:S01]  /*2820*/  ISETP.GT.U32.AND P4, PT, R3.reuse, R60, PT ;  /* 0x0000003c0300720c */ /* 0x040fe20003f84070 */
[----:B------:R-:W-:Y:S01]  /*2830*/  IMAD R62, R3, R9, R62 ;  /* 0x00000009033e7224 */ /* 0x000fe200078e023e */
[----:B------:R-:W-:Y:S01]  /*2840*/  LOP3.LUT R15, R7, 0xb4, RZ, 0xfc, !PT ;  /* 0x000000b4070f7812 */ /* 0x000fe200078efcff */
[----:B------:R-:W-:Y:S01]  /*2850*/  IMAD.HI.U32 R9, R5, R28, RZ ;  /* 0x0000001c05097227 */ /* 0x000fe200078e00ff */
[----:B------:R-:W-:-:S02]  /*2860*/  ISETP.GE.AND P2, PT, R21, RZ, PT ;  /* 0x000000ff1500720c */ /* 0x000fc40003f46270 */
[----:B------:R-:W-:Y:S01]  /*2870*/  IABS R66, R15 ;  /* 0x0000000f00427213 */ /* 0x000fe20000000000 */
[----:B------:R-:W-:Y:S01]  /*2880*/  IMAD.MOV R9, RZ, RZ, -R9 ;  /* 0x000000ffff097224 */ /* 0x000fe200078e0a09 */
[----:B------:R-:W-:Y:S01]  /*2890*/  LOP3.LUT R21, R7, 0xbc, RZ, 0xfc, !PT ;  /* 0x000000bc07157812 */ /* 0x000fe200078efcff */
[--C-:B------:R-:W-:Y:S01]  /*28a0*/  @!P3 IMAD.IADD R57, R57, 0x1, -R3.reuse ;  /* 0x000000013939b824 */ /* 0x100fe200078e0a03 */
[----:B------:R-:W-:Y:S01]  /*28b0*/  ISETP.GE.AND P3, PT, R25, RZ, PT ;  /* 0x000000ff1900720c */ /* 0x000fe20003f66270 */
[----:B------:R-:W-:Y:S01]  /*28c0*/  @!P5 IMAD.IADD R59, R59, 0x1, -R3 ;  /* 0x000000013b3bd824 */ /* 0x000fe200078e0a03 */
[C---:B------:R-:W-:Y:S01]  /*28d0*/  ISETP.GT.U32.AND P5, PT, R3.reuse, R62, PT ;  /* 0x0000003e0300720c */ /* 0x040fe20003fa4070 */
[----:B------:R-:W-:Y:S01]  /*28e0*/  IMAD R63, R3, R9, R28 ;  /* 0x00000009033f7224 */ /* 0x000fe200078e021c */
[----:B------:R-:W-:Y:S01]  /*28f0*/  LOP3.LUT R25, R7, 0xc0, RZ, 0xfc, !PT ;  /* 0x000000c007197812 */ /* 0x000fe200078efcff */
[----:B------:R-:W-:Y:S01]  /*2900*/  @!P1 IMAD.MOV R57, RZ, RZ, -R57 ;  /* 0x000000ffff399224 */ /* 0x000fe200078e0a39 */
[C---:B------:R-:W-:Y:S01]  /*2910*/  ISETP.GT.U32.AND P1, PT, R3.reuse, R61, PT ;  /* 0x0000003d0300720c */ /* 0x040fe20003f24070 */
[----:B------:R-:W-:Y:S01]  /*2920*/  @!P4 IMAD.IADD R60, R60, 0x1, -R3 ;  /* 0x000000013c3cc824 */ /* 0x000fe200078e0a03 */
[----:B------:R-:W-:Y:S01]  /*2930*/  ISETP.GT.U32.AND P4, PT, R3, R63, PT ;  /* 0x0000003f0300720c */ /* 0x000fe20003f84070 */
[----:B------:R-:W-:Y:S01]  /*2940*/  @!P0 IMAD.MOV R59, RZ, RZ, -R59 ;  /* 0x000000ffff3b8224 */ /* 0x000fe200078e0a3b */
[----:B------:R-:W-:Y:S01]  /*2950*/  ISETP.GE.AND P0, PT, R11, RZ, PT ;  /* 0x000000ff0b00720c */ /* 0x000fe20003f06270 */
[----:B------:R-:W-:Y:S01]  /*2960*/  IMAD.HI.U32 R9, R5, R44, RZ ;  /* 0x0000002c05097227 */ /* 0x000fe200078e00ff */
[----:B------:R-:W-:-:S02]  /*2970*/  LOP3.LUT R11, R7, 0xac, RZ, 0xfc, !PT ;  /* 0x000000ac070b7812 */ /* 0x000fc400078efcff */
[----:B------:R-:W-:Y:S01]  /*2980*/  IABS R78, R21 ;  /* 0x00000015004e7213 */ /* 0x000fe20000000000 */
[----:B------:R-:W-:Y:S01]  /*2990*/  @!P5 IMAD.IADD R62, R62, 0x1, -R3 ;  /* 0x000000013e3ed824 */ /* 0x000fe200078e0a03 */
[----:B------:R-:W-:Y:S01]  /*29a0*/  ISETP.GE.AND P5, PT, R11, RZ, PT ;  /* 0x000000ff0b00720c */ /* 0x000fe20003fa6270 */
[----:B------:R-:W-:Y:S01]  /*29b0*/  IMAD.MOV R9, RZ, RZ, -R9 ;  /* 0x000000ffff097224 */ /* 0x000fe200078e0a09 */
[----:B------:R-:W-:Y:S01]  /*29c0*/  IABS R11, R11 ;  /* 0x0000000b000b7213 */ /* 0x000fe20000000000 */
[--C-:B------:R-:W-:Y:S01]  /*29d0*/  @!P1 IMAD.IADD R61, R61, 0x1, -R3.reuse ;  /* 0x000000013d3d9824 */ /* 0x100fe200078e0a03 */
[----:B------:R-:W-:Y:S01]  /*29e0*/  ISETP.GE.AND P1, PT, R13, RZ, PT ;  /* 0x000000ff0d00720c */ /* 0x000fe20003f26270 */
[----:B------:R-:W-:Y:S01]  /*29f0*/  @!P4 IMAD.IADD R63, R63, 0x1, -R3 ;  /* 0x000000013f3fc824 */ /* 0x000fe200078e0a03 */
[----:B------:R-:W-:Y:S01]  /*2a00*/  LOP3.LUT R13, R7, 0xb0, RZ, 0xfc, !PT ;  /* 0x000000b0070d7812 */ /* 0x000fe200078efcff */
[C---:B------:R-:W-:Y:S01]  /*2a10*/  IMAD R28, R3.reuse, R9, R44 ;  /* 0x00000009031c7224 */ /* 0x040fe200078e022c */
[C---:B------:R-:W-:Y:S01]  /*2a20*/  ISETP.GT.U32.AND P4, PT, R3.reuse, R62, PT ;  /* 0x0000003e0300720c */ /* 0x040fe20003f84070 */
[----:B------:R-:W-:Y:S01]  /*2a30*/  IMAD.MOV.U32 R44, RZ, RZ, R11 ;  /* 0x000000ffff2c7224 */ /* 0x000fe200078e000b */
[----:B------:R-:W-:Y:S01]  /*2a40*/  IABS R64, R13 ;  /* 0x0000000d00407213 */ /* 0x000fe20000000000 */
[----:B------:R-:W-:Y:S01]  /*2a50*/  @!P3 IMAD.MOV R60, RZ, RZ, -R60 ;  /* 0x000000ffff3cb224 */ /* 0x000fe200078e0a3c */
[----:B------:R-:W-:Y:S01]  /*2a60*/  ISETP.GT.U32.AND P3, PT, R3, R63, PT ;  /* 0x0000003f0300720c */ /* 0x000fe20003f64070 */
[----:B------:R-:W-:Y:S01]  /*2a70*/  IMAD.HI.U32 R9, R5, R44, RZ ;  /* 0x0000002c05097227 */ /* 0x000fe200078e00ff */
[----:B------:R-:W-:-:S03]  /*2a80*/  IABS R80, R25 ;  /* 0x0000001900507213 */ /* 0x000fc60000000000 */
[----:B------:R-:W-:Y:S01]  /*2a90*/  @!P6 IMAD.MOV R61, RZ, RZ, -R61 ;  /* 0x000000ffff3de224 */ /* 0x000fe200078e0a3d */
[----:B------:R-:W-:Y:S01]  /*2aa0*/  ISETP.GT.U32.AND P6, PT, R3, R28, PT ;  /* 0x0000001c0300720c */ /* 0x000fe20003fc4070 */
[----:B------:R-:W-:-:S04]  /*2ab0*/  IMAD.HI.U32 R11, R5, R64, RZ ;  /* 0x00000040050b7227 */ /* 0x000fc800078e00ff */
[----:B------:R-:W-:Y:S02]  /*2ac0*/  IMAD.MOV R9, RZ, RZ, -R9 ;  /* 0x000000ffff097224 */ /* 0x000fe400078e0a09 */
[----:B------:R-:W-:Y:S02]  /*2ad0*/  IMAD.MOV R11, RZ, RZ, -R11 ;  /* 0x000000ffff0b7224 */ /* 0x000fe400078e0a0b */
[C---:B------:R-:W-:Y:S02]  /*2ae0*/  IMAD R44, R3.reuse, R9, R44 ;  /* 0x00000009032c7224 */ /* 0x040fe400078e022c */
[----:B------:R-:W-:Y:S02]  /*2af0*/  IMAD R64, R3, R11, R64 ;  /* 0x0000000b03407224 */ /* 0x000fe400078e0240 */
[--C-:B------:R-:W-:Y:S01]  /*2b00*/  @!P3 IMAD.IADD R63, R63, 0x1, -R3.reuse ;  /* 0x000000013f3fb824 */ /* 0x100fe200078e0a03 */
[C---:B------:R-:W-:Y:S01]  /*2b10*/  ISETP.GT.U32.AND P3, PT, R3.reuse, R44, PT ;  /* 0x0000002c0300720c */ /* 0x040fe20003f64070 */
[--C-:B------:R-:W-:Y:S01]  /*2b20*/  @!P6 IMAD.IADD R28, R28, 0x1, -R3.reuse ;  /* 0x000000011c1ce824 */ /* 0x100fe200078e0a03 */
[----:B------:R-:W-:Y:S01]  /*2b30*/  ISETP.GT.U32.AND P6, PT, R3, R64, PT ;  /* 0x000000400300720c */ /* 0x000fe20003fc4070 */
[----:B------:R-:W-:Y:S01]  /*2b40*/  @!P4 IMAD.IADD R62, R62, 0x1, -R3 ;  /* 0x000000013e3ec824 */ /* 0x000fe200078e0a03 */
[----:B------:R-:W-:Y:S01]  /*2b50*/  ISETP.GE.AND P4, PT, R13, RZ, PT ;  /* 0x000000ff0d00720c */ /* 0x000fe20003f86270 */
[----:B------:R-:W-:Y:S01]  /*2b60*/  IMAD.HI.U32 R9, R5, R66, RZ ;  /* 0x0000004205097227 */ /* 0x000fe200078e00ff */
[----:B------:R-:W-:-:S03]  /*2b70*/  LOP3.LUT R13, R7, 0xb8, RZ, 0xfc, !PT ;  /* 0x000000b8070d7812 */ /* 0x000fc600078efcff */
[----:B------:R-:W-:Y:S01]  /*2b80*/  IMAD.MOV R9, RZ, RZ, -R9 ;  /* 0x000000ffff097224 */ /* 0x000fe200078e0a09 */
[----:B------:R-:W-:Y:S01]  /*2b90*/  IABS R76, R13 ;  /* 0x0000000d004c7213 */ /* 0x000fe20000000000 */
[----:B------:R-:W-:Y:S02]  /*2ba0*/  @!P0 IMAD.MOV R63, RZ, RZ, -R63 ;  /* 0x000000ffff3f8224 */ /* 0x000fe400078e0a3f */
[--C-:B------:R-:W-:Y:S01]  /*2bb0*/  @!P3 IMAD.IADD R44, R44, 0x1, -R3.reuse ;  /* 0x000000012c2cb824 */ /* 0x100fe200078e0a03 */
[C---:B------:R-:W-:Y:S01]  /*2bc0*/  ISETP.GT.U32.AND P3, PT, R3.reuse, R28, PT ;  /* 0x0000001c0300720c */ /* 0x040fe20003f64070 */
[----:B------:R-:W-:Y:S02]  /*2bd0*/  @!P6 IMAD.IADD R64, R64, 0x1, -R3 ;  /* 0x000000014040e824 */ /* 0x000fe400078e0a03 */
[C---:B------:R-:W-:Y:S01]  /*2be0*/  IMAD R66, R3.reuse, R9, R66 ;  /* 0x0000000903427224 */ /* 0x040fe200078e0242 */
[----:B------:R-:W-:Y:S01]  /*2bf0*/  ISETP.GT.U32.AND P6, PT, R3, R44, PT ;  /* 0x0000002c0300720c */ /* 0x000fe20003fc4070 */
[----:B------:R-:W-:-:S03]  /*2c00*/  IMAD.HI.U32 R9, R5, R76, RZ ;  /* 0x0000004c05097227 */ /* 0x000fc600078e00ff */
[----:B------:R-:W-:Y:S01]  /*2c10*/  ISETP.GT.U32.AND P0, PT, R3, R66, PT ;  /* 0x000000420300720c */ /* 0x000fe20003f04070 */
[----:B------:R-:W-:Y:S02]  /*2c20*/  IMAD.MOV R9, RZ, RZ, -R9 ;  /* 0x000000ffff097224 */ /* 0x000fe400078e0a09 */
[----:B------:R-:W-:-:S04]  /*2c30*/  IMAD.HI.U32 R11, R5, R78, RZ ;  /* 0x0000004e050b7227 */ /* 0x000fc800078e00ff */
[----:B------:R-:W-:Y:S02]  /*2c40*/  IMAD R76, R3, R9, R76 ;  /* 0x00000009034c7224 */ /* 0x000fe400078e024c */
[----:B------:R-:W-:Y:S02]  /*2c50*/  @!P6 IMAD.IADD R44, R44, 0x1, -R3 ;  /* 0x000000012c2ce824 */ /* 0x000fe400078e0a03 */
[----:B------:R-:W-:Y:S01]  /*2c60*/  IMAD.HI.U32 R9, R5, R80, RZ ;  /* 0x0000005005097227 */ /* 0x000fe200078e00ff */
[----:B------:R-:W-:-:S03]  /*2c70*/  ISETP.GT.U32.AND P6, PT, R3, R76, PT ;  /* 0x0000004c0300720c */ /* 0x000fc60003fc4070 */
[----:B------:R-:W-:Y:S02]  /*2c80*/  @!P0 IMAD.IADD R66, R66, 0x1, -R3 ;  /* 0x0000000142428824 */ /* 0x000fe400078e0a03 */
[----:B------:R-:W-:Y:S02]  /*2c90*/  IMAD.MOV R11, RZ, RZ, -R11 ;  /* 0x000000ffff0b7224 */ /* 0x000fe400078e0a0b */
[----:B------:R-:W-:Y:S01]  /*2ca0*/  IMAD.MOV R9, RZ, RZ, -R9 ;  /* 0x000000ffff097224 */ /* 0x000fe200078e0a09 */
[C---:B------:R-:W-:Y:S01]  /*2cb0*/  ISETP.GT.U32.AND P0, PT, R3.reuse, R66, PT ;  /* 0x000000420300720c */ /* 0x040fe20003f04070 */
[C---:B------:R-:W-:Y:S02]  /*2cc0*/  IMAD R78, R3.reuse, R11, R78 ;  /* 0x0000000b034e7224 */ /* 0x040fe400078e024e */
[----:B------:R-:W-:Y:S02]  /*2cd0*/  IMAD R80, R3, R9, R80 ;  /* 0x0000000903507224 */ /* 0x000fe400078e0250 */
[----:B------:R-:W-:-:S02]  /*2ce0*/  @!P6 IMAD.IADD R76, R76, 0x1, -R3 ;  /* 0x000000014c4ce824 */ /* 0x000fc400078e0a03 */
[----:B------:R-:W-:-:S03]  /*2cf0*/  IMAD.HI.U32 R9, R5, R82, RZ ;  /* 0x0000005205097227 */ /* 0x000fc600078e00ff */
[C---:B------:R-:W-:Y:S01]  /*2d00*/  ISETP.GT.U32.AND P6, PT, R3.reuse, R76, PT ;  /* 0x0000004c0300720c */ /* 0x040fe20003fc4070 */
[----:B------:R-:W-:Y:S02]  /*2d10*/  IMAD.MOV R9, RZ, RZ, -R9 ;  /* 0x000000ffff097224 */ /* 0x000fe400078e0a09 */
[----:B------:R-:W-:Y:S01]  /*2d20*/  @!P0 IMAD.IADD R66, R66, 0x1, -R3 ;  /* 0x0000000142428824 */ /* 0x000fe200078e0a03 */
[C---:B------:R-:W-:Y:S01]  /*2d30*/  ISETP.GT.U32.AND P0, PT, R3.reuse, R78, PT ;  /* 0x0000004e0300720c */ /* 0x040fe20003f04070 */
[----:B------:R-:W-:Y:S02]  /*2d40*/  IMAD R82, R3, R9, R82 ;  /* 0x0000000903527224 */ /* 0x000fe400078e0252 */
[----:B------:R-:W-:-:S04]  /*2d50*/  IMAD.HI.U32 R9, R5, R84, RZ ;  /* 0x0000005405097227 */ /* 0x000fc800078e00ff */
[--C-:B------:R-:W-:Y:S01]  /*2d60*/  @!P3 IMAD.IADD R28, R28, 0x1, -R3.reuse ;  /* 0x000000011c1cb824 */ /* 0x100fe200078e0a03 */
[----:B------:R-:W-:Y:S01]  /*2d70*/  ISETP.GE.AND P3, PT, R15, RZ, PT ;  /* 0x000000ff0f00720c */ /* 0x000fe20003f66270 */
[----:B------:R-:W-:Y:S01]  /*2d80*/  @!P6 IMAD.IADD R76, R76, 0x1, -R3 ;  /* 0x000000014c4ce824 */ /* 0x000fe200078e0a03 */
[C---:B------:R-:W-:Y:S01]  /*2d90*/  ISETP.GT.U32.AND P6, PT, R3.reuse, R80, PT ;  /* 0x000000500300720c */ /* 0x040fe20003fc4070 */
[----:B------:R-:W-:Y:S02]  /*2da0*/  IMAD.MOV R15, RZ, RZ, -R9 ;  /* 0x000000ffff0f7224 */ /* 0x000fe400078e0a09 */
[----:B------:R-:W-:Y:S01]  /*2db0*/  @!P0 IMAD.IADD R78, R78, 0x1, -R3 ;  /* 0x000000014e4e8824 */ /* 0x000fe200078e0a03 */
[C---:B------:R-:W-:Y:S01]  /*2dc0*/  ISETP.GT.U32.AND P0, PT, R3.reuse, R82, PT ;  /* 0x000000520300720c */ /* 0x040fe20003f04070 */
[----:B------:R-:W-:Y:S02]  /*2dd0*/  IMAD R84, R3, R15, R84 ;  /* 0x0000000f03547224 */ /* 0x000fe400078e0254 */
[----:B------:R-:W-:-:S04]  /*2de0*/  IMAD.HI.U32 R9, R5, R90, RZ ;  /* 0x0000005a05097227 */ /* 0x000fc800078e00ff */
[----:B------:R-:W-:Y:S01]  /*2df0*/  IMAD.MOV.U32 R68, RZ, RZ, R28 ;  /* 0x000000ffff447224 */ /* 0x000fe200078e001c */
[----:B------:R-:W-:Y:S01]  /*2e00*/  LOP3.LUT R28, R7, 0xd8, RZ, 0xfc, !PT ;  /* 0x000000d8071c7812 */ /* 0x000fe200078efcff */
[----:B------:R-:W-:Y:S01]  /*2e10*/  @!P6 IMAD.IADD R80, R80, 0x1, -R3 ;  /* 0x000000015050e824 */ /* 0x000fe200078e0a03 */
[C---:B------:R-:W-:Y:S01]  /*2e20*/  ISETP.GT.U32.AND P6, PT, R3.reuse, R78, PT ;  /* 0x0000004e0300720c */ /* 0x040fe20003fc4070 */
[----:B------:R-:W-:Y:S01]  /*2e30*/  IMAD.MOV R9, RZ, RZ, -R9 ;  /* 0x000000ffff097224 */ /* 0x000fe200078e0a09 */
[----:B------:R-:W-:Y:S01]  /*2e40*/  IABS R92, R28 ;  /* 0x0000001c005c7213 */ /* 0x000fe20000000000 */
[----:B------:R-:W-:Y:S01]  /*2e50*/  @!P2 IMAD.MOV R62, RZ, RZ, -R62 ;  /* 0x000000ffff3ea224 */ /* 0x000fe200078e0a3e */
[C---:B------:R-:W-:Y:S01]  /*2e60*/  ISETP.GT.U32.AND P2, PT, R3.reuse, R64, PT ;  /* 0x000000400300720c */ /* 0x040fe20003f44070 */
[----:B------:R-:W-:Y:S02]  /*2e70*/  IMAD R90, R3, R9, R90 ;  /* 0x00000009035a7224 */ /* 0x000fe400078e025a */
[----:B------:R-:W-:-:S04]  /*2e80*/  IMAD.HI.U32 R9, R5, R92, RZ ;  /* 0x0000005c05097227 */ /* 0x000fc800078e00ff */
[----:B------:R-:W-:Y:S02]  /*2e90*/  IMAD.MOV R9, RZ, RZ, -R9 ;  /* 0x000000ffff097224 */ /* 0x000fe400078e0a09 */
[----:B------:R-:W-:Y:S01]  /*2ea0*/  @!P6 IMAD.IADD R78, R78, 0x1, -R3 ;  /* 0x000000014e4ee824 */ /* 0x000fe200078e0a03 */
[----:B------:R-:W-:Y:S01]  /*2eb0*/  ISETP.GT.U32.AND P6, PT, R3, R84, PT ;  /* 0x000000540300720c */ /* 0x000fe20003fc4070 */
[----:B------:R-:W-:-:S04]  /*2ec0*/  IMAD.HI.U32 R11, R5, R86, RZ ;  /* 0x00000056050b7227 */ /* 0x000fc800078e00ff */
[----:B------:R-:W-:Y:S02]  /*2ed0*/  @!P0 IMAD.IADD R82, R82, 0x1, -R3 ;  /* 0x0000000152528824 */ /* 0x000fe400078e0a03 */
[C---:B------:R-:W-:Y:S02]  /*2ee0*/  IMAD R92, R3.reuse, R9, R92 ;  /* 0x00000009035c7224 */ /* 0x040fe400078e025c */
[----:B------:R-:W-:Y:S01]  /*2ef0*/  IMAD.MOV R11, RZ, RZ, -R11 ;  /* 0x000000ffff0b7224 */ /* 0x000fe200078e0a0b */
[----:B------:R-:W-:Y:S01]  /*2f00*/  ISETP.GT.U32.AND P0, PT, R3, R82, PT ;  /* 0x000000520300720c */ /* 0x000fe20003f04070 */
[--C-:B------:R-:W-:Y:S01]  /*2f10*/  @!P2 IMAD.IADD R64, R64, 0x1, -R3.reuse ;  /* 0x000000014040a824 */ /* 0x100fe200078e0a03 */
[----:B------:R-:W-:Y:S01]  /*2f20*/  ISETP.GE.AND P2, PT, R13, RZ, PT ;  /* 0x000000ff0d00720c */ /* 0x000fe20003f46270 */
[----:B------:R-:W-:Y:S01]  /*2f30*/  @!P6 IMAD.IADD R84, R84, 0x1, -R3 ;  /* 0x000000015454e824 */ /* 0x000fe200078e0a03 */
[C---:B------:R-:W-:Y:S01]  /*2f40*/  ISETP.GT.U32.AND P6, PT, R3.reuse, R90, PT ;  /* 0x0000005a0300720c */ /* 0x040fe20003fc4070 */
[----:B------:R-:W-:Y:S01]  /*2f50*/  @!P1 IMAD.MOV R68, RZ, RZ, -R68 ;  /* 0x000000ffff449224 */ /* 0x000fe200078e0a44 */
[----:B------:R-:W-:Y:S01]  /*2f60*/  ISETP.GT.U32.AND P1, PT, R3, R80, PT ;  /* 0x000000500300720c */ /* 0x000fe20003f24070 */
[----:B------:R-:W-:-:S04]  /*2f70*/  IMAD.HI.U32 R13, R5, R88, RZ ;  /* 0x00000058050d7227 */ /* 0x000fc800078e00ff */
[----:B------:R-:W-:Y:S02]  /*2f80*/  IMAD R86, R3, R11, R86 ;  /* 0x0000000b03567224 */ /* 0x000fe400078e0256 */
[----:B------:R-:W-:-:S04]  /*2f90*/  IMAD.HI.U32 R11, R5, R94, RZ ;  /* 0x0000005e050b7227 */ /* 0x000fc800078e00ff */
[----:B------:R-:W-:Y:S01]  /*2fa0*/  @!P6 IMAD.IADD R90, R90, 0x1, -R3 ;  /* 0x000000015a5ae824 */ /* 0x000fe200078e0a03 */
[C---:B------:R-:W-:Y:S01]  /*2fb0*/  ISETP.GT.U32.AND P6, PT, R3.reuse, R92, PT ;  /* 0x0000005c0300720c */ /* 0x040fe20003fc4070 */
[----:B------:R-:W-:Y:S02]  /*2fc0*/  IMAD.MOV R13, RZ, RZ, -R13 ;  /* 0x000000ffff0d7224 */ /* 0x000fe400078e0a0d */
[----:B------:R-:W-:Y:S02]  /*2fd0*/  IMAD.MOV R11, RZ, RZ, -R11 ;  /* 0x000000ffff0b7224 */ /* 0x000fe400078e0a0b */
[C---:B------:R-:W-:Y:S02]  /*2fe0*/  IMAD R88, R3.reuse, R13, R88 ;  /* 0x0000000d03587224 */ /* 0x040fe400078e0258 */
[C---:B------:R-:W-:Y:S02]  /*2ff0*/  IMAD R94, R3.reuse, R11, R94 ;  /* 0x0000000b035e7224 */ /* 0x040fe400078e025e */
[--C-:B------:R-:W-:Y:S01]  /*3000*/  @!P1 IMAD.IADD R80, R80, 0x1, -R3.reuse ;  /* 0x0000000150509824 */ /* 0x100fe200078e0a03 */
[C---:B------:R-:W-:Y:S01]  /*3010*/  ISETP.GT.U32.AND P1, PT, R3.reuse, R86, PT ;  /* 0x000000560300720c */ /* 0x040fe20003f24070 */
[--C-:B------:R-:W-:Y:S01]  /*3020*/  @!P0 IMAD.IADD R82, R82, 0x1, -R3.reuse ;  /* 0x0000000152528824 */ /* 0x100fe200078e0a03 */
[C---:B------:R-:W-:Y:S01]  /*3030*/  ISETP.GT.U32.AND P0, PT, R3.reuse, R88, PT ;  /* 0x000000580300720c */ /* 0x040fe20003f04070 */
[----:B------:R-:W-:Y:S01]  /*3040*/  @!P6 IMAD.IADD R92, R92, 0x1, -R3 ;  /* 0x000000015c5ce824 */ /* 0x000fe200078e0a03 */
[----:B------:R-:W-:Y:S01]  /*3050*/  ISETP.GT.U32.AND P6, PT, R3, R94, PT ;  /* 0x0000005e0300720c */ /* 0x000fe20003fc4070 */
[----:B------:R-:W-:-:S04]  /*3060*/  IMAD.HI.U32 R13, R5, R96, RZ ;  /* 0x00000060050d7227 */ /* 0x000fc800078e00ff */
[----:B------:R-:W-:-:S04]  /*3070*/  IMAD.HI.U32 R15, R5, R98, RZ ;  /* 0x00000062050f7227 */ /* 0x000fc800078e00ff */
[----:B------:R-:W-:Y:S02]  /*3080*/  IMAD.MOV R13, RZ, RZ, -R13 ;  /* 0x000000ffff0d7224 */ /* 0x000fe400078e0a0d */
[----:B------:R-:W-:Y:S02]  /*3090*/  IMAD.MOV R15, RZ, RZ, -R15 ;  /* 0x000000ffff0f7224 */ /* 0x000fe400078e0a0f */
[----:B------:R-:W-:Y:S02]  /*30a0*/  IMAD R96, R3, R13, R96 ;  /* 0x0000000d03607224 */ /* 0x000fe400078e0260 */
[--C-:B------:R-:W-:Y:S01]  /*30b0*/  @!P1 IMAD.IADD R86, R86, 0x1, -R3.reuse ;  /* 0x0000000156569824 */ /* 0x100fe200078e0a03 */
[----:B------:R-:W-:Y:S01]  /*30c0*/  ISETP.GE.AND P1, PT, R21, RZ, PT ;  /* 0x000000ff1500720c */ /* 0x000fe20003f26270 */
[--C-:B------:R-:W-:Y:S01]  /*30d0*/  @!P0 IMAD.IADD R88, R88, 0x1, -R3.reuse ;  /* 0x0000000158588824 */ /* 0x100fe200078e0a03 */
[----:B------:R-:W-:Y:S01]  /*30e0*/  ISETP.GE.AND P0, PT, R25, RZ, PT ;  /* 0x000000ff1900720c */ /* 0x000fe20003f06270 */
[----:B------:R-:W-:Y:S01]  /*30f0*/  IMAD R98, R3, R15, R98 ;  /* 0x0000000f03627224 */ /* 0x000fe200078e0262 */
[C---:B------:R-:W-:Y:S01]  /*3100*/  LOP3.LUT R15, R7.reuse, 0xe8, RZ, 0xfc, !PT ;  /* 0x000000e8070f7812 */ /* 0x040fe200078efcff */
[----:B------:R-:W-:Y:S01]  /*3110*/  @!P6 IMAD.IADD R94, R94, 0x1, -R3 ;  /* 0x000000015e5ee824 */ /* 0x000fe200078e0a03 */
[C---:B------:R-:W-:Y:S01]  /*3120*/  LOP3.LUT R21, R7.reuse, 0xec, RZ, 0xfc, !PT ;  /* 0x000000ec07157812 */ /* 0x040fe200078efcff */
[----:B------:R-:W-:Y:S01]  /*3130*/  IMAD.MOV.U32 R70, RZ, RZ, R44 ;  /* 0x000000ffff467224 */ /* 0x000fe200078e002c */
[----:B------:R-:W-:Y:S01]  /*3140*/  LOP3.LUT R25, R7, 0xf0, RZ, 0xfc, !PT ;  /* 0x000000f007197812 */ /* 0x000fe200078efcff */
[----:B------:R-:W-:Y:S01]  /*3150*/  IMAD.MOV.U32 R72, RZ, RZ, R64 ;  /* 0x000000ffff487224 */ /* 0x000fe200078e0040 */
[C---:B------:R-:W-:Y:S01]  /*3160*/  ISETP.GT.U32.AND P6, PT, R3.reuse, R96, PT ;  /* 0x000000600300720c */ /* 0x040fe20003fc4070 */
[----:B------:R-:W-:Y:S01]  /*3170*/  IMAD.MOV.U32 R74, RZ, RZ, R66 ;  /* 0x000000ffff4a7224 */ /* 0x000fe200078e0042 */
[----:B------:R-:W-:Y:S01]  /*3180*/  IABS R100, R15 ;  /* 0x0000000f00647213 */ /* 0x000fe20000000000 */
[----:B------:R-:W-:Y:S01]  /*3190*/  @!P5 IMAD.MOV R70, RZ, RZ, -R70 ;  /* 0x000000ffff46d224 */ /* 0x000fe200078e0a46 */
[----:B------:R-:W-:Y:S01]  /*31a0*/  IABS R102, R21 ;  /* 0x0000001500667213 */ /* 0x000fe20000000000 */
[----:B------:R-:W-:Y:S01]  /*31b0*/  @!P4 IMAD.MOV R72, RZ, RZ, -R72 ;  /* 0x000000ffff48c224 */ /* 0x000fe200078e0a48 */
[----:B------:R-:W-:Y:S01]  /*31c0*/  IABS R104, R25 ;  /* 0x0000001900687213 */ /* 0x000fe20000000000 */
[----:B------:R-:W-:Y:S01]  /*31d0*/  @!P3 IMAD.MOV R74, RZ, RZ, -R74 ;  /* 0x000000ffff4ab224 */ /* 0x000fe200078e0a4a */
[C---:B------:R-:W-:Y:S01]  /*31e0*/  ISETP.GT.U32.AND P5, PT, R3.reuse, R84, PT ;  /* 0x000000540300720c */ /* 0x040fe20003fa4070 */
[----:B------:R-:W-:Y:S01]  /*31f0*/  @!P2 IMAD.MOV R76, RZ, RZ, -R76 ;  /* 0x000000ffff4ca224 */ /* 0x000fe200078e0a4c */
[----:B------:R-:W-:Y:S01]  /*3200*/  ISETP.GT.U32.AND P4, PT, R3, R86, PT ;  /* 0x000000560300720c */ /* 0x000fe20003f84070 */
[----:B------:R-:W-:Y:S01]  /*3210*/  IMAD.HI.U32 R7, R5, R100, RZ ;  /* 0x0000006405077227 */ /* 0x000fe200078e00ff */
[----:B------:R-:W-:-:S02]  /*3220*/  ISETP.GT.U32.AND P3, PT, R3, R88, PT ;  /* 0x000000580300720c */ /* 0x000fc40003f64070 */
[----:B------:R-:W-:Y:S01]  /*3230*/  ISETP.GT.U32.AND P2, PT, R3, R90, PT ;  /* 0x0000005a0300720c */ /* 0x000fe20003f44070 */
[----:B------:R-:W-:-:S04]  /*3240*/  IMAD.HI.U32 R9, R5, R102, RZ ;  /* 0x0000006605097227 */ /* 0x000fc800078e00ff */
[----:B------:R-:W-:-:S04]  /*3250*/  IMAD.HI.U32 R11, R5, R104, RZ ;  /* 0x00000068050b7227 */ /* 0x000fc800078e00ff */
[----:B------:R-:W-:-:S04]  /*3260*/  IMAD.HI.U32 R13, R5, R106, RZ ;  /* 0x0000006a050d7227 */ /* 0x000fc800078e00ff */
[----:B------:R-:W-:-:S04]  /*3270*/  IMAD.HI.U32 R5, R5, R108, RZ ;  /* 0x0000006c05057227 */ /* 0x000fc800078e00ff */
[----:B------:R-:W-:Y:S02]  /*3280*/  IMAD.MOV R7, RZ, RZ, -R7 ;  /* 0x000000ffff077224 */ /* 0x000fe400078e0a07 */
[----:B------:R-:W-:Y:S02]  /*3290*/  IMAD.MOV R9, RZ, RZ, -R9 ;  /* 0x000000ffff097224 */ /* 0x000fe400078e0a09 */
[----:B------:R-:W-:Y:S02]  /*32a0*/  IMAD.MOV R11, RZ, RZ, -R11 ;  /* 0x000000ffff0b7224 */ /* 0x000fe400078e0a0b */
[----:B------:R-:W-:Y:S02]  /*32b0*/  IMAD.MOV R5, RZ, RZ, -R5 ;  /* 0x000000ffff057224 */ /* 0x000fe400078e0a05 */
[----:B------:R-:W-:Y:S02]  /*32c0*/  @!P6 IMAD.IADD R96, R96, 0x1, -R3 ;  /* 0x000000016060e824 */ /* 0x000fe400078e0a03 */
[----:B------:R-:W-:-:S02]  /*32d0*/  IMAD R100, R3, R7, R100 ;  /* 0x0000000703647224 */ /* 0x000fc400078e0264 */
[C---:B------:R-:W-:Y:S01]  /*32e0*/  IMAD R102, R3.reuse, R9, R102 ;  /* 0x0000000903667224 */ /* 0x040fe200078e0266 */
[C---:B------:R-:W-:Y:S01]  /*32f0*/  ISETP.GT.U32.AND P6, PT, R3.reuse, R96, PT ;  /* 0x000000600300720c */ /* 0x040fe20003fc4070 */
[C---:B------:R-:W-:Y:S02]  /*3300*/  IMAD R104, R3.reuse, R11, R104 ;  /* 0x0000000b03687224 */ /* 0x040fe400078e0268 */
[----:B------:R-:W-:Y:S01]  /*3310*/  @!P1 IMAD.MOV R78, RZ, RZ, -R78 ;  /* 0x000000ffff4e9224 */ /* 0x000fe200078e0a4e */
[C---:B------:R-:W-:Y:S01]  /*3320*/  ISETP.GT.U32.AND P1, PT, R3.reuse, R92, PT ;  /* 0x0000005c0300720c */ /* 0x040fe20003f24070 */
[C---:B------:R-:W-:Y:S02]  /*3330*/  IMAD R108, R3.reuse, R5, R108 ;  /* 0x00000005036c7224 */ /* 0x040fe400078e026c */
[----:B------:R-:W0:Y:S01]  /*3340*/  LDS R5, [UR13] ;  /* 0x0000000dff057984 */ /* 0x000e220008000800 */
[----:B------:R-:W-:Y:S01]  /*3350*/  @!P0 IMAD.MOV R80, RZ, RZ, -R80 ;  /* 0x000000ffff508224 */ /* 0x000fe200078e0a50 */
[C---:B------:R-:W-:Y:S01]  /*3360*/  ISETP.GT.U32.AND P0, PT, R3.reuse, R94, PT ;  /* 0x0000005e0300720c */ /* 0x040fe20003f04070 */
[--C-:B------:R-:W-:Y:S01]  /*3370*/  @!P5 IMAD.IADD R84, R84, 0x1, -R3.reuse ;  /* 0x000000015454d824 */ /* 0x100fe200078e0a03 */
[C---:B------:R-:W-:Y:S01]  /*3380*/  ISETP.GT.U32.AND P5, PT, R3.reuse, R98, PT ;  /* 0x000000620300720c */ /* 0x040fe20003fa4070 */
[--C-:B------:R-:W-:Y:S01]  /*3390*/  @!P4 IMAD.IADD R86, R86, 0x1, -R3.reuse ;  /* 0x000000015656c824 */ /* 0x100fe200078e0a03 */
[C---:B------:R-:W-:Y:S01]  /*33a0*/  ISETP.GT.U32.AND P4, PT, R3.reuse, R100, PT ;  /* 0x000000640300720c */ /* 0x040fe20003f84070 */
[--C-:B------:R-:W-:Y:S01]  /*33b0*/  @!P3 IMAD.IADD R88, R88, 0x1, -R3.reuse ;  /* 0x000000015858b824 */ /* 0x100fe200078e0a03 */
[C---:B------:R-:W-:Y:S01]  /*33c0*/  ISETP.GT.U32.AND P3, PT, R3.reuse, R102, PT ;  /* 0x000000660300720c */ /* 0x040fe20003f64070 */
[----:B------:R-:W-:Y:S01]  /*33d0*/  @!P2 IMAD.IADD R90, R90, 0x1, -R3 ;  /* 0x000000015a5aa824 */ /* 0x000fe200078e0a03 */
[----:B------:R-:W-:Y:S01]  /*33e0*/  ISETP.GT.U32.AND P2, PT, R3, R104, PT ;  /* 0x000000680300720c */ /* 0x000fe20003f44070 */
[----:B------:R-:W-:-:S02]  /*33f0*/  IMAD.MOV R13, RZ, RZ, -R13 ;  /* 0x000000ffff0d7224 */ /* 0x000fc400078e0a0d */
[--C-:B------:R-:W-:Y:S02]  /*3400*/  @!P1 IMAD.IADD R92, R92, 0x1, -R3.reuse ;  /* 0x000000015c5c9824 */ /* 0x100fe400078e0a03 */
[C---:B------:R-:W-:Y:S02]  /*3410*/  IMAD R106, R3.reuse, R13, R106 ;  /* 0x0000000d036a7224 */ /* 0x040fe400078e026a */
[--C-:B------:R-:W-:Y:S01]  /*3420*/  @!P6 IMAD.IADD R96, R96, 0x1, -R3.reuse ;  /* 0x000000016060e824 */ /* 0x100fe200078e0a03 */
[C---:B------:R-:W-:Y:S01]  /*3430*/  ISETP.GT.U32.AND P6, PT, R3.reuse, R108, PT ;  /* 0x0000006c0300720c */ /* 0x040fe20003fc4070 */
[--C-:B------:R-:W-:Y:S01]  /*3440*/  @!P0 IMAD.IADD R94, R94, 0x1, -R3.reuse ;  /* 0x000000015e5e8824 */ /* 0x100fe200078e0a03 */
[----:B------:R-:W-:Y:S01]  /*3450*/  ISETP.GT.U32.AND P1, PT, R3, R106, PT ;  /* 0x0000006a0300720c */ /* 0x000fe20003f24070 */
[--C-:B------:R-:W-:Y:S01]  /*3460*/  @!P5 IMAD.IADD R98, R98, 0x1, -R3.reuse ;  /* 0x000000016262d824 */ /* 0x100fe200078e0a03 */
[----:B------:R-:W-:Y:S01]  /*3470*/  ISETP.GE.AND P0, PT, R29, RZ, PT ;  /* 0x000000ff1d00720c */ /* 0x000fe20003f06270 */
[--C-:B------:R-:W-:Y:S01]  /*3480*/  @!P4 IMAD.IADD R100, R100, 0x1, -R3.reuse ;  /* 0x000000016464c824 */ /* 0x100fe200078e0a03 */
[----:B------:R-:W-:Y:S01]  /*3490*/  ISETP.GE.AND P5, PT, R49, RZ, PT ;  /* 0x000000ff3100720c */ /* 0x000fe20003fa6270 */
[--C-:B------:R-:W-:Y:S01]  /*34a0*/  @!P3 IMAD.IADD R102, R102, 0x1, -R3.reuse ;  /* 0x000000016666b824 */ /* 0x100fe200078e0a03 */
[----:B------:R-:W-:Y:S01]  /*34b0*/  ISETP.GE.AND P4, PT, R51, RZ, PT ;  /* 0x000000ff3300720c */ /* 0x000fe20003f86270 */
[----:B------:R-:W-:Y:S01]  /*34c0*/  @!P2 IMAD.IADD R104, R104, 0x1, -R3 ;  /* 0x000000016868a824 */ /* 0x000fe200078e0a03 */
[----:B------:R-:W-:-:S02]  /*34d0*/  ISETP.GE.AND P3, PT, R53, RZ, PT ;  /* 0x000000ff3500720c */ /* 0x000fc40003f66270 */
[----:B------:R-:W-:Y:S01]  /*34e0*/  ISETP.GE.AND P2, PT, R55, RZ, PT ;  /* 0x000000ff3700720c */ /* 0x000fe20003f46270 */
[--C-:B------:R-:W-:Y:S02]  /*34f0*/  @!P6 IMAD.IADD R108, R108, 0x1, -R3.reuse ;  /* 0x000000016c6ce824 */ /* 0x100fe400078e0a03 */
[----:B------:R-:W-:Y:S01]  /*3500*/  @!P1 IMAD.IADD R106, R106, 0x1, -R3 ;  /* 0x000000016a6a9824 */ /* 0x000fe200078e0a03 */
[----:B------:R-:W-:Y:S01]  /*3510*/  ISETP.GE.AND P1, PT, R28, RZ, PT ;  /* 0x000000ff1c00720c */ /* 0x000fe20003f26270 */
[----:B------:R-:W-:Y:S01]  /*3520*/  @!P0 IMAD.MOV R82, RZ, RZ, -R82 ;  /* 0x000000ffff528224 */ /* 0x000fe200078e0a52 */
[----:B------:R-:W1:Y:S01]  /*3530*/  LDC.64 R28, c[0x0][0x3a0] ;  /* 0x0000e800ff1c7b82 */ /* 0x000e620000000a00 */
[C---:B------:R-:W-:Y:S01]  /*3540*/  ISETP.GT.U32.AND P0, PT, R3.reuse, R98, PT ;  /* 0x000000620300720c */ /* 0x040fe20003f04070 */
[----:B------:R-:W-:Y:S01]  /*3550*/  @!P5 IMAD.MOV R84, RZ, RZ, -R84 ;  /* 0x000000ffff54d224 */ /* 0x000fe200078e0a54 */
[C---:B------:R-:W-:Y:S01]  /*3560*/  ISETP.GT.U32.AND P5, PT, R3.reuse, R100, PT ;  /* 0x000000640300720c */ /* 0x040fe20003fa4070 */
[----:B------:R-:W-:Y:S01]  /*3570*/  @!P4 IMAD.MOV R86, RZ, RZ, -R86 ;  /* 0x000000ffff56c224 */ /* 0x000fe200078e0a56 */
[C---:B------:R-:W-:Y:S01]  /*3580*/  ISETP.GT.U32.AND P4, PT, R3.reuse, R102, PT ;  /* 0x000000660300720c */ /* 0x040fe20003f84070 */
[----:B------:R-:W-:Y:S01]  /*3590*/  @!P3 IMAD.MOV R88, RZ, RZ, -R88 ;  /* 0x000000ffff58b224 */ /* 0x000fe200078e0a58 */
[C---:B------:R-:W-:Y:S01]  /*35a0*/  ISETP.GT.U32.AND P3, PT, R3.reuse, R104, PT ;  /* 0x000000680300720c */ /* 0x040fe20003f64070 */
[----:B------:R-:W-:Y:S01]  /*35b0*/  @!P2 IMAD.MOV R90, RZ, RZ, -R90 ;  /* 0x000000ffff5aa224 */ /* 0x000fe200078e0a5a */
[----:B------:R-:W-:-:S02]  /*35c0*/  ISETP.GT.U32.AND P2, PT, R3, R106, PT ;  /* 0x0000006a0300720c */ /* 0x000fc40003f44070 */
[----:B------:R-:W-:Y:S01]  /*35d0*/  ISETP.GT.U32.AND P6, PT, R3, R108, PT ;  /* 0x0000006c0300720c */ /* 0x000fe20003fc4070 */
[----:B------:R-:W-:Y:S01]  /*35e0*/  @!P1 IMAD.MOV R92, RZ, RZ, -R92 ;  /* 0x000000ffff5c9224 */ /* 0x000fe200078e0a5c */
[----:B0-----:R-:W-:Y:S01]  /*35f0*/  R2UR UR12, R5 ;  /* 0x00000000050c72ca */ /* 0x001fe200000e0000 */
[--C-:B------:R-:W-:Y:S01]  /*3600*/  @!P0 IMAD.IADD R98, R98, 0x1, -R3.reuse ;  /* 0x0000000162628824 */ /* 0x100fe200078e0a03 */
[----:B------:R-:W-:Y:S01]  /*3610*/  SHF.R.U32.HI R5, RZ, 0x6, R132 ;  /* 0x00000006ff057819 */ /* 0x000fe20000011684 */
[--C-:B------:R-:W-:Y:S01]  /*3620*/  @!P5 IMAD.IADD R100, R100, 0x1, -R3.reuse ;  /* 0x000000016464d824 */ /* 0x100fe200078e0a03 */
[----:B------:R-:W-:Y:S01]  /*3630*/  ISETP.GE.AND P1, PT, R65, RZ, PT ;  /* 0x000000ff4100720c */ /* 0x000fe20003f26270 */
[--C-:B------:R-:W-:Y:S01]  /*3640*/  @!P4 IMAD.IADD R102, R102, 0x1, -R3.reuse ;  /* 0x000000016666c824 */ /* 0x100fe200078e0a03 */
[----:B------:R-:W-:Y:S01]  /*3650*/  ISETP.GE.AND P0, PT, R73, RZ, PT ;  /* 0x000000ff4900720c */ /* 0x000fe20003f06270 */
[--C-:B------:R-:W-:Y:S01]  /*3660*/  @!P3 IMAD.IADD R104, R104, 0x1, -R3.reuse ;  /* 0x000000016868b824 */ /* 0x100fe200078e0a03 */
[----:B------:R-:W-:Y:S01]  /*3670*/  ISETP.GE.AND P3, PT, R21, RZ, PT ;  /* 0x000000ff1500720c */ /* 0x000fe20003f66270 */
[--C-:B------:R-:W-:Y:S01]  /*3680*/  @!P2 IMAD.IADD R106, R106, 0x1, -R3.reuse ;  /* 0x000000016a6aa824 */ /* 0x100fe200078e0a03 */
[----:B------:R-:W-:Y:S01]  /*3690*/  ISETP.GE.AND P5, PT, R75, RZ, PT ;  /* 0x000000ff4b00720c */ /* 0x000fe20003fa6270 */
[----:B------:R-:W-:Y:S01]  /*36a0*/  @!P6 IMAD.IADD R108, R108, 0x1, -R3 ;  /* 0x000000016c6ce824 */ /* 0x000fe200078e0a03 */
[----:B------:R-:W-:Y:S01]  /*36b0*/  SGXT.U32 R3, R5, 0x1 ;  /* 0x000000010503781a */ /* 0x000fe20000000000 */
[----:B-1----:R-:W-:Y:S01]  /*36c0*/  VIADD R171, R28, 0x1f ;  /* 0x0000001f1cab7836 */ /* 0x002fe20000000000 */
[----:B------:R-:W-:Y:S01]  /*36d0*/  ISETP.GE.AND P4, PT, R15, RZ, PT ;  /* 0x000000ff0f00720c */ /* 0x000fe20003f86270 */
[----:B------:R-:W-:Y:S01]  /*36e0*/  IMAD R21, R20, R29, RZ ;  /* 0x0000001d14157224 */ /* 0x000fe200078e02ff */
[----:B------:R-:W-:Y:S01]  /*36f0*/  BAR.SYNC.DEFER_BLOCKING 0x0 ;  /* 0x0000000000007b1d */ /* 0x000fe20000010000 */
[----:B-----5:R-:W-:Y:S01]  /*3700*/  IMAD R55, R3, R168, RZ ;  /* 0x000000a803377224 */ /* 0x020fe200078e02ff */
[----:B------:R-:W-:Y:S01]  /*3710*/  ISETP.GE.AND P2, PT, R25, RZ, PT ;  /* 0x000000ff1900720c */ /* 0x000fe20003f46270 */
[----:B------:R-:W-:Y:S01]  /*3720*/  @!P1 IMAD.MOV R94, RZ, RZ, -R94 ;  /* 0x000000ffff5e9224 */ /* 0x000fe200078e0a5e */
[----:B------:R-:W-:Y:S01]  /*3730*/  LOP3.LUT P1, RZ, R132, 0x7f, RZ, 0xc0, !PT ;  /* 0x0000007f84ff7812 */ /* 0x000fe2000782c0ff */
[C---:B------:R-:W-:Y:S01]  /*3740*/  IMAD R53, R168.reuse, 0x2, R55 ;  /* 0x00000002a8357824 */ /* 0x040fe200078e0237 */
[----:B------:R-:W-:Y:S01]  /*3750*/  LOP3.LUT R173, R3, 0x8, RZ, 0xfc, !PT ;  /* 0x0000000803ad7812 */ /* 0x000fe200078efcff */
[----:B------:R-:W-:Y:S01]  /*3760*/  @!P0 IMAD.MOV R96, RZ, RZ, -R96 ;  /* 0x000000ffff608224 */ /* 0x000fe200078e0a60 */
[----:B------:R-:W-:Y:S01]  /*3770*/  ISETP.GT.AND P0, PT, R171, 0x1f, PT ;  /* 0x0000001fab00780c */ /* 0x000fe20003f04270 */
[----:B------:R-:W-:Y:S01]  /*3780*/  IMAD R51, R168, 0x2, R53 ;  /* 0x00000002a8337824 */ /* 0x000fe200078e0235 */
[----:B------:R-:W-:Y:S01]  /*3790*/  LOP3.LUT R175, R3, 0x10, RZ, 0xfc, !PT ;  /* 0x0000001003af7812 */ /* 0x000fe200078efcff */
[----:B---3--:R-:W-:Y:S10]  /*37a0*/  BRA.U UP0, `(.L_x_5) ;  /* 0x0000000100187547 */ /* 0x008ff4000b800000 */
[----:B------:R-:W-:Y:S01]  /*37b0*/  ELECT P6, URZ, PT ;  /* 0x0000000000ff782f */ /* 0x000fe200038c0000 */
[----:B------:R-:W-:Y:S01]  /*37c0*/  IMAD.MOV.U32 R5, RZ, RZ, 0x1 ;  /* 0x00000001ff057424 */ /* 0x000fe200078e00ff */
[----:B------:R-:W-:Y:S01]  /*37d0*/  UMOV UR5, 0x40 ;  /* 0x0000004000057882 */ /* 0x000fe20000000000 */
[----:B------:R-:W-:Y:S01]  /*37e0*/  UVIRTCOUNT.DEALLOC.SMPOOL 0x80 ;  /* 0x000000800000784c */ /* 0x000fe20000000000 */
[----:B------:R-:W-:-:S09]  /*37f0*/  ULEA UR5, UR4, UR5, 0x18 ;  /* 0x0000000504057291 */ /* 0x000fd2000f8ec0ff */
[----:B------:R0:W-:Y:S03]  /*3800*/  @P6 STS.U8 [UR5], R5 ;  /* 0x00000005ff006988 */ /* 0x0001e60008000005 */
.L_x_5:
[----:B------:R-:W-:Y:S01]  /*3810*/  UIADD3 UR14, UPT, UPT, UR12, UR14, URZ ;  /* 0x0000000e0c0e7290 */ /* 0x000fe2000fffe0ff */
[C---:B------:R-:W-:Y:S01]  /*3820*/  IMAD R49, R168.reuse, 0x2, R51 ;  /* 0x00000002a8317824 */ /* 0x040fe200078e0233 */
[----:B------:R-:W-:Y:S01]  /*3830*/  VOTEU.ALL UP1, P1 ;  /* 0x0000000000ff7886 */ /* 0x000fe20000820000 */
[----:B------:R-:W-:Y:S01]  /*3840*/  VOTEU.ALL UP2, P1 ;  /* 0x0000000000ff7886 */ /* 0x000fe20000840000 */
[----:B------:R-:W-:Y:S01]  /*3850*/  IMAD.SHL.U32 R20, R21, 0x2, RZ ;  /* 0x0000000215147824 */ /* 0x000fe200078e00ff */
[----:B------:R-:W-:Y:S01]  /*3860*/  ISETP.LT.AND P6, PT, R173, R28, P0 ;  /* 0x0000001cad00720c */ /* 0x000fe200007c1270 */
[----:B------:R-:W-:Y:S01]  /*3870*/  IMAD R25, R168, 0x2, R49 ;  /* 0x00000002a8197824 */ /* 0x000fe200078e0231 */
[----:B------:R-:W-:-:S04]  /*3880*/  @!UP1 UIADD3 UR4, UPT, UPT, -UR6, 0x100000, URZ ;  /* 0x0010000006049890 */ /* 0x000fc8000fffe1ff */
[----:B------:R-:W-:Y:S02]  /*3890*/  @!UP1 USHF.L.U32 UR5, UR4, 0xb, URZ ;  /* 0x0000000b04059899 */ /* 0x000fe400080006ff */
[----:B------:R-:W-:Y:S01]  /*38a0*/  @!UP1 USHF.L.U32 UR4, UR4, 0x1, URZ ;  /* 0x0000000104049899 */ /* 0x000fe200080006ff */
[----:B------:R-:W-:Y:S01]  /*38b0*/  @!P5 IMAD.MOV R98, RZ, RZ, -R98 ;  /* 0x000000ffff62d224 */ /* 0x000fe200078e0a62 */
[----:B------:R-:W-:Y:S01]  /*38c0*/  STTM.16dp32bit_t0_t15.x128 tmem[UR14], RZ ;  /* 0x000000ff000079ed */ /* 0x000fe20008b8000e */
[----:B------:R-:W-:Y:S01]  /*38d0*/  STTM.16dp32bit_t16_t31.x128 tmem[UR14+0x80], RZ ;  /* 0x000080ff000079ed */ /* 0x000fe20008ba000e */
[----:B------:R-:W1:Y:S02]  /*38e0*/  FENCE.VIEW.ASYNC.T ;  /* 0x00000000000073c6 */ /* 0x000e640000000200 */
[----:B-1----:R-:W-:Y:S01]  /*38f0*/  BAR.SYNC.DEFER_BLOCKING 0x0 ;  /* 0x0000000000007b1d */ /* 0x002fe20000010000 */
[----:B------:R-:W-:Y:S01]  /*3900*/  IMAD R15, R168, 0x2, R25 ;  /* 0x00000002a80f7824 */ /* 0x000fe200078e0219 */
[----:B------:R-:W-:-:S03]  /*3910*/  IADD3 R196, P5, PT, R20, UR8, RZ ;  /* 0x0000000814c47c10 */ /* 0x000fc6000ffbe0ff */
[C---:B------:R-:W-:Y:S01]  /*3920*/  IMAD R13, R168.reuse, 0x2, R15 ;  /* 0x00000002a80d7824 */ /* 0x040fe200078e020f */
[----:B------:R-:W-:Y:S02]  /*3930*/  LEA.HI.X.SX32 R44, R21, UR9, 0x1, P5 ;  /* 0x00000009152c7c11 */ /* 0x000fe4000a8f0eff */
[----:B------:R-:W-:Y:S01]  /*3940*/  LEA R64, P5, R25, R196, 0x1 ;  /* 0x000000c419407211 */ /* 0x000fe200078a08ff */
[----:B0-----:R-:W-:-:S03]  /*3950*/  IMAD R5, R168, 0x2, R13 ;  /* 0x00000002a8057824 */ /* 0x001fc600078e020d */
[----:B------:R-:W-:Y:S01]  /*3960*/  LEA.HI.X.SX32 R65, R25, R44, 0x1, P5 ;  /* 0x0000002c19417211 */ /* 0x000fe200028f0eff */
[----:B------:R-:W-:Y:S01]  /*3970*/  IMAD R7, R168, 0x2, R5 ;  /* 0x00000002a8077824 */ /* 0x000fe200078e0205 */
[----:B------:R-:W-:Y:S01]  /*3980*/  ISETP.LT.AND P5, PT, R175, R28, P0 ;  /* 0x0000001caf00720c */ /* 0x000fe200007a1270 */
[----:B------:R-:W0:Y:S02]  /*3990*/  FENCE.VIEW.ASYNC.S ;  /* 0x00000000000073c6 */ /* 0x000e240000000000 */
[----:B0-----:R0:W1:Y:S02]  /*39a0*/  @!UP2 SYNCS.EXCH.64 URZ, [UR15], UR4 ;  /* 0x000000040fffa5b2 */ /* 0x0010640008000100 */
[----:B-1----:R-:W-:Y:S01]  /*39b0*/  BAR.SYNC.DEFER_BLOCKING 0x0 ;  /* 0x0000000000007b1d */ /* 0x002fe20000010000 */
[----:B------:R-:W-:Y:S01]  /*39c0*/  @!P4 IMAD.MOV R100, RZ, RZ, -R100 ;  /* 0x000000ffff64c224 */ /* 0x000fe200078e0a64 */
[----:B------:R-:W-:Y:S02]  /*39d0*/  ISETP.NE.U32.AND P4, PT, R67, RZ, PT ;  /* 0x000000ff4300720c */ /* 0x000fe40003f85070 */
[----:B------:R-:W-:Y:S01]  /*39e0*/  PRMT R199, RZ, 0x7610, R199 ;  /* 0x00007610ffc77816 */ /* 0x000fe200000000c7 */
[----:B------:R-:W-:-:S02]  /*39f0*/  @!P3 IMAD.MOV R102, RZ, RZ, -R102 ;  /* 0x000000ffff66b224 */ /* 0x000fc400078e0a66 */
[----:B------:R-:W-:Y:S01]  /*3a00*/  IMAD R9, R168, 0x2, R7 ;  /* 0x00000002a8097824 */ /* 0x000fe200078e0207 */
[----:B------:R-:W-:Y:S01]  /*3a10*/  LOP3.LUT R29, RZ, R69, RZ, 0x33, !PT ;  /* 0x00000045ff1d7212 */ /* 0x000fe200078e33ff */
[----:B------:R-:W-:Y:S01]  /*3a20*/  @!P2 IMAD.MOV R104, RZ, RZ, -R104 ;  /* 0x000000ffff68a224 */ /* 0x000fe200078e0a68 */
[----:B------:R-:W-:Y:S01]  /*3a30*/  LOP3.LUT R177, R3, 0xa, RZ, 0xfc, !PT ;  /* 0x0000000a03b17812 */ /* 0x000fe200078efcff */
[----:B0-----:R-:W0:Y:S01]  /*3a40*/  LDCU UR4, c[0x0][0x3b0] ;  /* 0x00007600ff0477ac */ /* 0x001e220008000800 */
[----:B------:R1:W2:Y:S01]  /*3a50*/  @P6 LDG.E.U16 R133, desc[UR26][R64.64] ;  /* 0x0000001a40856981 */ /* 0x0002a2000c1e1500 */
[----:B------:R-:W-:Y:S02]  /*3a60*/  LEA R66, P6, R7, R196, 0x1 ;  /* 0x000000c407427211 */ /* 0x000fe400078c08ff */
[----:B------:R-:W-:Y:S02]  /*3a70*/  ISETP.GE.AND P3, PT, R71, RZ, PT ;  /* 0x000000ff4700720c */ /* 0x000fe40003f66270 */
[----:B------:R-:W-:-:S02]  /*3a80*/  LEA.HI.X.SX32 R67, R7, R44, 0x1, P6 ;  /* 0x0000002c07437211 */ /* 0x000fc400030f0eff */
[----:B------:R-:W-:-:S03]  /*3a90*/  ISETP.GE.AND P6, PT, R77, RZ, PT ;  /* 0x000000ff4d00720c */ /* 0x000fc60003fc6270 */
[----:B------:R3:W4:Y:S01]  /*3aa0*/  @P5 LDG.E.U16 R199, desc[UR26][R66.64] ;  /* 0x0000001a42c75981 */ /* 0x000722000c1e1500 */
[----:B------:R-:W-:Y:S01]  /*3ab0*/  ISETP.NE.AND P2, PT, R69, RZ, PT ;  /* 0x000000ff4500720c */ /* 0x000fe20003f45270 */
[C---:B------:R-:W-:Y:S01]  /*3ac0*/  IMAD R11, R168.reuse, 0x2, R9 ;  /* 0x00000002a80b7824 */ /* 0x040fe200078e0209 */
[----:B------:R-:W-:Y:S02]  /*3ad0*/  LOP3.LUT R179, R3, 0x18, RZ, 0xfc, !PT ;  /* 0x0000001803b37812 */ /* 0x000fe400078efcff */
[C---:B------:R-:W-:Y:S01]  /*3ae0*/  SEL R79, R29.reuse, R23, !P2 ;  /* 0x000000171d4f7207 */ /* 0x040fe20005000000 */
[C---:B------:R-:W-:Y:S01]  /*3af0*/  IMAD R23, R168.reuse, 0x2, R11 ;  /* 0x00000002a8177824 */ /* 0x040fe200078e020b */
[----:B------:R-:W-:Y:S01]  /*3b00*/  SEL R75, R29, R19, !P2 ;  /* 0x000000131d4b7207 */ /* 0x000fe20005000000 */
[----:B------:R-:W-:Y:S01]  /*3b10*/  @!P3 IMAD.MOV R108, RZ, RZ, -R108 ;  /* 0x000000ffff6cb224 */ /* 0x000fe200078e0a6c */
[-C--:B------:R-:W-:Y:S01]  /*3b20*/  ISETP.LT.AND P3, PT, R177, R28.reuse, P0 ;  /* 0x0000001cb100720c */ /* 0x080fe20000761270 */
[----:B------:R-:W-:Y:S01]  /*3b30*/  @!P6 IMAD.MOV R106, RZ, RZ, -R106 ;  /* 0x000000ffff6ae224 */ /* 0x000fe200078e0a6a */
[----:B------:R-:W-:Y:S01]  /*3b40*/  ISETP.LT.AND P5, PT, R179, R28, P0 ;  /* 0x0000001cb300720c */ /* 0x000fe200007a1270 */
[----:B------:R-:W-:Y:S01]  /*3b50*/  IMAD R19, R168, 0x2, R23 ;  /* 0x00000002a8137824 */ /* 0x000fe200078e0217 */
[----:B-1----:R-:W-:-:S02]  /*3b60*/  SEL R64, R29, R6, !P2 ;  /* 0x000000061d407207 */ /* 0x002fc40005000000 */
[C---:B------:R-:W-:Y:S02]  /*3b70*/  SEL R65, R29.reuse, R8, !P2 ;  /* 0x000000081d417207 */ /* 0x040fe40005000000 */
[C---:B---3--:R-:W-:Y:S02]  /*3b80*/  SEL R66, R29.reuse, R10, !P2 ;  /* 0x0000000a1d427207 */ /* 0x048fe40005000000 */
[C---:B------:R-:W-:Y:S02]  /*3b90*/  SEL R67, R29.reuse, R12, !P2 ;  /* 0x0000000c1d437207 */ /* 0x040fe40005000000 */
[C---:B------:R-:W-:Y:S02]  /*3ba0*/  SEL R69, R29.reuse, R16, !P2 ;  /* 0x000000101d457207 */ /* 0x040fe40005000000 */
[C---:B------:R-:W-:Y:S02]  /*3bb0*/  SEL R71, R29.reuse, R17, !P2 ;  /* 0x000000111d477207 */ /* 0x040fe40005000000 */
[----:B------:R-:W-:-:S02]  /*3bc0*/  SEL R73, R29, R18, !P2 ;  /* 0x000000121d497207 */ /* 0x000fc40005000000 */
[C---:B------:R-:W-:Y:S02]  /*3bd0*/  SEL R77, R29.reuse, R22, !P2 ;  /* 0x000000161d4d7207 */ /* 0x040fe40005000000 */
[C---:B------:R-:W-:Y:S02]  /*3be0*/  SEL R24, R29.reuse, R24, !P2 ;  /* 0x000000181d187207 */ /* 0x040fe40005000000 */
[C---:B------:R-:W-:Y:S02]  /*3bf0*/  SEL R26, R29.reuse, R26, !P2 ;  /* 0x0000001a1d1a7207 */ /* 0x040fe40005000000 */
[C---:B------:R-:W-:Y:S02]  /*3c00*/  SEL R81, R29.reuse, R27, !P2 ;  /* 0x0000001b1d517207 */ /* 0x040fe40005000000 */
[C---:B------:R-:W-:Y:S02]  /*3c10*/  SEL R83, R29.reuse, R30, !P2 ;  /* 0x0000001e1d537207 */ /* 0x040fe40005000000 */
[----:B------:R-:W-:-:S02]  /*3c20*/  SEL R85, R29, R31, !P2 ;  /* 0x0000001f1d557207 */ /* 0x000fc40005000000 */
[C---:B------:R-:W-:Y:S02]  /*3c30*/  SEL R87, R29.reuse, R32, !P2 ;  /* 0x000000201d577207 */ /* 0x040fe40005000000 */
[C---:B------:R-:W-:Y:S02]  /*3c40*/  SEL R89, R29.reuse, R33, !P2 ;  /* 0x000000211d597207 */ /* 0x040fe40005000000 */
[C---:B------:R-:W-:Y:S02]  /*3c50*/  SEL R34, R29.reuse, R34, !P2 ;  /* 0x000000221d227207 */ /* 0x040fe40005000000 */
[C---:B------:R-:W-:Y:S01]  /*3c60*/  SEL R91, R29.reuse, R35, !P2 ;  /* 0x000000231d5b7207 */ /* 0x040fe20005000000 */
[----:B------:R-:W-:Y:S01]  /*3c70*/  IMAD R35, R168, 0x2, R19 ;  /* 0x00000002a8237824 */ /* 0x000fe200078e0213 */
        /* <DEDUP_REMOVED lines=44> */
[----:B------:R-:W-:Y:S02]  /*3f40*/  SEL R201, R29, R4, !P2 ;  /* 0x000000041dc97207 */ /* 0x000fe40005000000 */
[-C--:B------:R-:W-:Y:S02]  /*3f50*/  LEA R16, P2, R15, R196.reuse, 0x1 ;  /* 0x000000c40f107211 */ /* 0x080fe400078408ff */
[----:B------:R-:W-:Y:S02]  /*3f60*/  LEA R30, P6, R19, R196, 0x1 ;  /* 0x000000c4131e7211 */ /* 0x000fe400078c08ff */
[----:B------:R-:W-:Y:S02]  /*3f70*/  PRMT R27, RZ, 0x7610, R27 ;  /* 0x00007610ff1b7816 */ /* 0x000fe4000000001b */
[----:B------:R-:W-:Y:S02]  /*3f80*/  LOP3.LUT R181, R3, 0x1a, RZ, 0xfc, !PT ;  /* 0x0000001a03b57812 */ /* 0x000fe400078efcff */
[----:B------:R-:W-:-:S02]  /*3f90*/  LEA.HI.X.SX32 R17, R15, R44, 0x1, P2 ;  /* 0x0000002c0f117211 */ /* 0x000fc400010f0eff */
[----:B------:R-:W-:Y:S02]  /*3fa0*/  PRMT R29, RZ, 0x7610, R29 ;  /* 0x00007610ff1d7816 */ /* 0x000fe4000000001d */
[----:B------:R-:W-:Y:S01]  /*3fb0*/  LOP3.LUT R183, R3, 0x12, RZ, 0xfc, !PT ;  /* 0x0000001203b77812 */ /* 0x000fe200078efcff */
[----:B------:R1:W3:Y:S01]  /*3fc0*/  @P3 LDG.E.U16 R27, desc[UR26][R16.64] ;  /* 0x0000001a101b3981 */ /* 0x0002e2000c1e1500 */
[----:B------:R-:W-:Y:S02]  /*3fd0*/  LEA.HI.X.SX32 R31, R19, R44, 0x1, P6 ;  /* 0x0000002c131f7211 */ /* 0x000fe400030f0eff */
[-C--:B------:R-:W-:Y:S02]  /*3fe0*/  ISETP.LT.AND P2, PT, R181, R28.reuse, P0 ;  /* 0x0000001cb500720c */ /* 0x080fe40000741270 */
[----:B------:R-:W-:Y:S01]  /*3ff0*/  ISETP.LT.AND P3, PT, R183, R28, P0 ;  /* 0x0000001cb700720c */ /* 0x000fe20000761270 */
[----:B------:R5:W2:Y:S01]  /*4000*/  @P5 LDG.E.U16 R29, desc[UR26][R30.64] ;  /* 0x0000001a1e1d5981 */ /* 0x000aa2000c1e1500 */
[----:B------:R-:W-:-:S02]  /*4010*/  LEA R32, P6, R35, R196, 0x1 ;  /* 0x000000c423207211 */ /* 0x000fc400078c08ff */
[----:B------:R-:W-:Y:S02]  /*4020*/  LEA R18, P5, R9, R196, 0x1 ;  /* 0x000000c409127211 */ /* 0x000fe400078a08ff */
[----:B------:R-:W-:Y:S02]  /*4030*/  LOP3.LUT R185, R3, 0xc, RZ, 0xfc, !PT ;  /* 0x0000000c03b97812 */ /* 0x000fe400078efcff */
[----:B------:R-:W-:Y:S02]  /*4040*/  PRMT R12, RZ, 0x7610, R12 ;  /* 0x00007610ff0c7816 */ /* 0x000fe4000000000c */
[-C--:B------:R-:W-:Y:S02]  /*4050*/  LEA.HI.X.SX32 R33, R35, R44.reuse, 0x1, P6 ;  /* 0x0000002c23217211 */ /* 0x080fe400030f0eff */
[----:B------:R-:W-:Y:S02]  /*4060*/  LEA.HI.X.SX32 R19, R9, R44, 0x1, P5 ;  /* 0x0000002c09137211 */ /* 0x000fe400028f0eff */
[----:B------:R-:W-:Y:S01]  /*4070*/  PRMT R10, RZ, 0x7610, R10 ;  /* 0x00007610ff0a7816 */ /* 0x000fe2000000000a */
[----:B------:R-:W2:Y:S01]  /*4080*/  @P2 LDG.E.U16 R12, desc[UR26][R32.64] ;  /* 0x0000001a200c2981 */ /* 0x000ea2000c1e1500 */
[----:B------:R-:W-:-:S02]  /*4090*/  ISETP.LT.AND P5, PT, R185, R28, P0 ;  /* 0x0000001cb900720c */ /* 0x000fc400007a1270 */
[----:B------:R-:W-:Y:S02]  /*40a0*/  LOP3.LUT R187, R3, 0x14, RZ, 0xfc, !PT ;  /* 0x0000001403bb7812 */ /* 0x000fe400078efcff */
[----:B-1----:R-:W-:Y:S01]  /*40b0*/  LEA R16, P2, R13, R196, 0x1 ;  /* 0x000000c40d107211 */ /* 0x002fe200078408ff */
[----:B------:R1:W2:Y:S01]  /*40c0*/  @P3 LDG.E.U16 R10, desc[UR26][R18.64] ;  /* 0x0000001a120a3981 */ /* 0x0002a2000c1e1500 */
[----:B------:R-:W-:Y:S02]  /*40d0*/  PRMT R6, RZ, 0x7610, R6 ;  /* 0x00007610ff067816 */ /* 0x000fe40000000006 */
[----:B------:R-:W-:Y:S01]  /*40e0*/  ISETP.LT.AND P3, PT, R187, R28, P0 ;  /* 0x0000001cbb00720c */ /* 0x000fe20000761270 */
[----:B------:R-:W-:Y:S01]  /*40f0*/  IMAD R35, R168, 0x2, R35 ;  /* 0x00000002a8237824 */ /* 0x000fe200078e0223 */
[----:B------:R-:W-:Y:S02]  /*4100*/  LEA.HI.X.SX32 R17, R13, R44, 0x1, P2 ;  /* 0x0000002c0d117211 */ /* 0x000fe400010f0eff */
[----:B------:R-:W-:-:S02]  /*4110*/  LOP3.LUT R189, R3, 0x1c, RZ, 0xfc, !PT ;  /* 0x0000001c03bd7812 */ /* 0x000fc400078efcff */
[----:B-----5:R-:W-:Y:S01]  /*4120*/  LEA R30, P6, R11, R196, 0x1 ;  /* 0x000000c40b1e7211 */ /* 0x020fe200078c08ff */
[----:B------:R5:W2:Y:S01]  /*4130*/  @P5 LDG.E.U16 R6, desc[UR26][R16.64] ;  /* 0x0000001a10065981 */ /* 0x000aa2000c1e1500 */
[----:B------:R-:W-:Y:S02]  /*4140*/  ISETP.LT.AND P2, PT, R189, R28, P0 ;  /* 0x0000001cbd00720c */ /* 0x000fe40000741270 */
[----:B-1----:R-:W-:Y:S02]  /*4150*/  LEA R18, P5, R35, R196, 0x1 ;  /* 0x000000c423127211 */ /* 0x002fe400078a08ff */
[----:B------:R-:W-:Y:S02]  /*4160*/  PRMT R4, RZ, 0x7610, R4 ;  /* 0x00007610ff047816 */ /* 0x000fe40000000004 */
[-C--:B------:R-:W-:Y:S02]  /*4170*/  LEA.HI.X.SX32 R31, R11, R44.reuse, 0x1, P6 ;  /* 0x0000002c0b1f7211 */ /* 0x080fe400030f0eff */
[----:B------:R-:W-:Y:S01]  /*4180*/  LOP3.LUT R172, R132, 0x1f, RZ, 0xc0, !PT ;  /* 0x0000001f84ac7812 */ /* 0x000fe200078ec0ff */
[----:B-----5:R-:W-:Y:S01]  /*4190*/  IMAD R17, R168, 0x2, R35 ;  /* 0x00000002a8117824 */ /* 0x020fe200078e0223 */
[----:B------:R-:W-:Y:S01]  /*41a0*/  LEA.HI.X.SX32 R19, R35, R44, 0x1, P5 ;  /* 0x0000002c23137211 */ /* 0x000fe200028f0eff */
[----:B------:R1:W5:Y:S01]  /*41b0*/  @P3 LDG.E.U16 R4, desc[UR26][R30.64] ;  /* 0x0000001a1e043981 */ /* 0x000362000c1e1500 */
[----:B------:R-:W-:Y:S01]  /*41c0*/  LEA R32, P5, R53, R196, 0x1 ;  /* 0x000000c435207211 */ /* 0x000fe200078a08ff */
[----:B0-----:R-:W-:Y:S01]  /*41d0*/  IMAD R61, R75, UR4, RZ ;  /* 0x000000044b3d7c24 */ /* 0x001fe2000f8e02ff */
[----:B------:R-:W-:Y:S01]  /*41e0*/  PRMT R8, RZ, 0x7610, R8 ;  /* 0x00007610ff087816 */ /* 0x000fe20000000008 */
[----:B------:R-:W-:Y:S01]  /*41f0*/  IMAD R22, R172, R169, RZ ;  /* 0x000000a9ac167224 */ /* 0x000fe200078e02ff */
[----:B------:R-:W-:Y:S01]  /*4200*/  LEA.HI.X.SX32 R33, R53, R44, 0x1, P5 ;  /* 0x0000002c35217211 */ /* 0x000fe200028f0eff */
[----:B------:R-:W-:Y:S01]  /*4210*/  IMAD R75, R85, UR4, RZ ;  /* 0x00000004554b7c24 */ /* 0x000fe2000f8e02ff */
[-C--:B------:R-:W-:Y:S01]  /*4220*/  LEA R16, P6, R17, R196.reuse, 0x1 ;  /* 0x000000c411107211 */ /* 0x080fe200078c08ff */
[----:B------:R-:W-:Y:S01]  /*4230*/  IMAD R57, R71, UR4, RZ ;  /* 0x0000000447397c24 */ /* 0x000fe2000f8e02ff */
[----:B------:R0:W2:Y:S01]  /*4240*/  @P2 LDG.E.U16 R8, desc[UR26][R18.64] ;  /* 0x0000001a12082981 */ /* 0x0000a2000c1e1500 */
[-C--:B-1----:R-:W-:Y:S01]  /*4250*/  LEA R30, P3, R55, R196.reuse, 0x1 ;  /* 0x000000c4371e7211 */ /* 0x082fe200078608ff */
[----:B------:R-:W-:Y:S01]  /*4260*/  IMAD R85, R36, UR4, RZ ;  /* 0x0000000424557c24 */ /* 0x000fe2000f8e02ff */
[----:B------:R-:W-:Y:S01]  /*4270*/  LEA R36, P5, R49, R196, 0x1 ;  /* 0x000000c431247211 */ /* 0x000fe200078a08ff */
[----:B------:R-:W-:Y:S01]  /*4280*/  IMAD R71, R81, UR4, RZ ;  /* 0x0000000451477c24 */ /* 0x000fe2000f8e02ff */
[----:B------:R-:W-:Y:S01]  /*4290*/  LEA.HI.X.SX32 R31, R55, R44, 0x1, P3 ;  /* 0x0000002c371f7211 */ /* 0x000fe200018f0eff */
[----:B------:R-:W-:-:S02]  /*42a0*/  IMAD R63, R77, UR4, RZ ;  /* 0x000000044d3f7c24 */ /* 0x000fc4000f8e02ff */
[----:B------:R-:W-:Y:S01]  /*42b0*/  IMAD R81, R34, UR4, RZ ;  /* 0x0000000422517c24 */ /* 0x000fe2000f8e02ff */
[----:B------:R-:W-:Y:S01]  /*42c0*/  LEA R34, P3, R51, R196, 0x1 ;  /* 0x000000c433227211 */ /* 0x000fe200078608ff */
[----:B------:R-:W-:Y:S01]  /*42d0*/  IMAD R39, R64, UR4, RZ ;  /* 0x0000000440277c24 */ /* 0x000fe2000f8e02ff */
[----:B------:R-:W-:Y:S01]  /*42e0*/  LEA R166, P2, R22, UR10, 0x1 ;  /* 0x0000000a16a67c11 */ /* 0x000fe2000f8408ff */
[----:B------:R-:W-:Y:S01]  /*42f0*/  IMAD R77, R87, UR4, RZ ;  /* 0x00000004574d7c24 */ /* 0x000fe2000f8e02ff */
[----:B------:R-:W-:Y:S01]  /*4300*/  LEA.HI.X.SX32 R17, R17, R44, 0x1, P6 ;  /* 0x0000002c11117211 */ /* 0x000fe200030f0eff */
[----:B------:R-:W-:Y:S01]  /*4310*/  IMAD R41, R65, UR4, RZ ;  /* 0x0000000441297c24 */ /* 0x000fe2000f8e02ff */
[----:B0-----:R-:W-:Y:S01]  /*4320*/  LEA R18, P6, R5, R196, 0x1 ;  /* 0x000000c405127211 */ /* 0x001fe200078c08ff */
[----:B------:R-:W-:Y:S01]  /*4330*/  IMAD R87, R37, UR4, RZ ;  /* 0x0000000425577c24 */ /* 0x000fe2000f8e02ff */
[----:B------:R-:W-:Y:S01]  /*4340*/  LEA.HI.X.SX32 R37, R49, R44, 0x1, P5 ;  /* 0x0000002c31257211 */ /* 0x000fe200028f0eff */
[----:B------:R-:W-:Y:S01]  /*4350*/  IMAD R65, R79, UR4, RZ ;  /* 0x000000044f417c24 */ /* 0x000fe2000f8e02ff */
[----:B------:R-:W-:Y:S01]  /*4360*/  LEA R196, P5, R23, R196, 0x1 ;  /* 0x000000c417c47211 */ /* 0x000fe200078a08ff */
[----:B------:R-:W-:Y:S01]  /*4370*/  IMAD R43, R66, UR4, RZ ;  /* 0x00000004422b7c24 */ /* 0x000fe2000f8e02ff */
[----:B------:R-:W-:Y:S01]  /*4380*/  LEA.HI.X.SX32 R35, R51, R44, 0x1, P3 ;  /* 0x0000002c33237211 */ /* 0x000fe200018f0eff */
[----:B------:R-:W-:Y:S01]  /*4390*/  IMAD R79, R89, UR4, RZ ;  /* 0x00000004594f7c24 */ /* 0x000fe2000f8e02ff */
[----:B------:R-:W-:Y:S01]  /*43a0*/  LEA.HI.X.SX32 R22, R22, UR11, 0x1, P2 ;  /* 0x0000000b16167c11 */ /* 0x000fe200090f0eff */
        /* <DEDUP_REMOVED lines=8> */
[----:B------:R-:W-:Y:S01]  /*4430*/  LEA.HI.X.SX32 R39, R39, R22, 0x1, P3 ;  /* 0x0000001627277211 */ /* 0x000fe200018f0eff */
[----:B------:R-:W-:Y:S01]  /*4440*/  IMAD R91, R93, UR4, RZ ;  /* 0x000000045d5b7c24 */ /* 0x000fe2000f8e02ff */
[----:B------:R-:W-:Y:S01]  /*4450*/  LEA.HI.X.SX32 R19, R5, R44, 0x1, P6 ;  /* 0x0000002c05137211 */ /* 0x000fe200030f0eff */
[----:B------:R-:W-:Y:S01]  /*4460*/  IMAD R93, R40, UR4, RZ ;  /* 0x00000004285d7c24 */ /* 0x000fe2000f8e02ff */
[-C--:B------:R-:W-:Y:S01]  /*4470*/  LEA R40, P3, R41, R166.reuse, 0x1 ;  /* 0x000000a629287211 */ /* 0x080fe200078608ff */
[----:B------:R-:W-:Y:S01]  /*4480*/  IMAD R47, R69, UR4, RZ ;  /* 0x00000004452f7c24 */ /* 0x000fe2000f8e02ff */
[----:B------:R-:W-:Y:S02]  /*4490*/  LEA R44, P6, R45, R166, 0x1 ;  /* 0x000000a62d2c7211 */ /* 0x000fe400078c08ff */
[----:B------:R-:W-:-:S02]  /*44a0*/  LEA.HI.X.SX32 R43, R43, R22, 0x1, P5 ;  /* 0x000000162b2b7211 */ /* 0x000fc400028f0eff */
[----:B------:R-:W-:Y:S02]  /*44b0*/  LEA R48, P5, R57, R166, 0x1 ;  /* 0x000000a639307211 */ /* 0x000fe400078a08ff */
[----:B------:R-:W-:Y:S02]  /*44c0*/  LEA.HI.X.SX32 R41, R41, R22, 0x1, P3 ;  /* 0x0000001629297211 */ /* 0x000fe400018f0eff */
[----:B------:R-:W-:Y:S02]  /*44d0*/  LEA R46, P3, R47, R166, 0x1 ;  /* 0x000000a62f2e7211 */ /* 0x000fe400078608ff */
[----:B------:R-:W-:Y:S02]  /*44e0*/  LEA.HI.X.SX32 R45, R45, R22, 0x1, P6 ;  /* 0x000000162d2d7211 */ /* 0x000fe400030f0eff */
[----:B------:R-:W-:Y:S01]  /*44f0*/  LEA R50, P6, R59, R166, 0x1 ;  /* 0x000000a63b327211 */ /* 0x000fe200078c08ff */
[----:B------:R-:W-:Y:S01]  /*4500*/  IMAD R69, R26, UR4, RZ ;  /* 0x000000041a457c24 */ /* 0x000fe2000f8e02ff */
[----:B------:R-:W-:-:S02]  /*4510*/  LEA.HI.X.SX32 R49, R57, R22, 0x1, P5 ;  /* 0x0000001639317211 */ /* 0x000fc400028f0eff */
[----:B------:R-:W-:Y:S01]  /*4520*/  LEA R54, P5, R63, R166, 0x1 ;  /* 0x000000a63f367211 */ /* 0x000fe200078a08ff */
[----:B------:R-:W-:Y:S01]  /*4530*/  IMAD R67, R24, UR4, RZ ;  /* 0x0000000418437c24 */ /* 0x000fe2000f8e02ff */
[----:B------:R-:W-:Y:S02]  /*4540*/  LEA.HI.X.SX32 R47, R47, R22, 0x1, P3 ;  /* 0x000000162f2f7211 */ /* 0x000fe400018f0eff */
[----:B------:R-:W-:Y:S02]  /*4550*/  LEA R52, P3, R61, R166, 0x1 ;  /* 0x000000a63d347211 */ /* 0x000fe400078608ff */
[----:B------:R-:W-:Y:S02]  /*4560*/  LEA.HI.X.SX32 R51, R59, R22, 0x1, P6 ;  /* 0x000000163b337211 */ /* 0x000fe400030f0eff */
[----:B------:R-:W-:Y:S02]  /*4570*/  LEA R56, P6, R65, R166, 0x1 ;  /* 0x000000a641387211 */ /* 0x000fe400078c08ff */
[----:B------:R-:W-:-:S02]  /*4580*/  LEA.HI.X.SX32 R55, R63, R22, 0x1, P5 ;  /* 0x000000163f377211 */ /* 0x000fc400028f0eff */
[----:B------:R-:W-:Y:S02]  /*4590*/  LEA R60, P5, R69, R166, 0x1 ;  /* 0x000000a6453c7211 */ /* 0x000fe400078a08ff */
        /* <DEDUP_REMOVED lines=18> */
[----:B------:R-:W-:Y:S01]  /*46c0*/  LEA.HI.X.SX32 R71, R79, R22, 0x1, P3 ;  /* 0x000000164f477211 */ /* 0x000fe200018f0eff */
[----:B------:R-:W-:Y:S01]  /*46d0*/  IMAD R95, R95, UR4, RZ ;  /* 0x000000045f5f7c24 */ /* 0x000fe2000f8e02ff */
[----:B------:R-:W-:Y:S02]  /*46e0*/  LEA R76, P3, R85, R166, 0x1 ;  /* 0x000000a6554c7211 */ /* 0x000fe400078608ff */
[----:B------:R-:W-:Y:S02]  /*46f0*/  LEA.HI.X.SX32 R75, R83, R22, 0x1, P6 ;  /* 0x00000016534b7211 */ /* 0x000fe400030f0eff */
[----:B------:R-:W-:Y:S01]  /*4700*/  LEA R80, P6, R89, R166, 0x1 ;  /* 0x000000a659507211 */ /* 0x000fe200078c08ff */
[----:B------:R-:W-:Y:S01]  /*4710*/  IMAD R99, R99, UR4, RZ ;  /* 0x0000000463637c24 */ /* 0x000fe2000f8e02ff */
[----:B------:R-:W-:-:S02]  /*4720*/  LEA.HI.X.SX32 R79, R87, R22, 0x1, P5 ;  /* 0x00000016574f7211 */ /* 0x000fc400028f0eff */
[----:B------:R-:W-:Y:S01]  /*4730*/  LEA R84, P5, R93, R166, 0x1 ;  /* 0x000000a65d547211 */ /* 0x000fe200078a08ff */
[----:B------:R-:W-:Y:S01]  /*4740*/  IMAD R97, R97, UR4, RZ ;  /* 0x0000000461617c24 */ /* 0x000fe2000f8e02ff */
        /* <DEDUP_REMOVED lines=111> */
[----:B------:R-:W-:Y:S01]  /*4e40*/  LEA R160, P6, R161, R166, 0x1 ;  /* 0x000000a6a1a07211 */ /* 0x000fe200078c08ff */
[----:B------:R-:W-:Y:S01]  /*4e50*/  IMAD R201, R201, UR4, RZ ;  /* 0x00000004c9c97c24 */ /* 0x000fe2000f8e02ff */
[----:B------:R-:W-:-:S02]  /*4e60*/  LOP3.LUT R193, R3, 0x16, RZ, 0xfc, !PT ;  /* 0x0000001603c17812 */ /* 0x000fc400078efcff */
[----:B------:R-:W-:Y:S02]  /*4e70*/  LEA.HI.X.SX32 R159, R159, R22, 0x1, P5 ;  /* 0x000000169f9f7211 */ /* 0x000fe400028f0eff */
[----:B------:R-:W-:Y:S02]  /*4e80*/  SHF.R.S32.HI R167, RZ, 0x6, R132 ;  /* 0x00000006ffa77819 */ /* 0x000fe40000011484 */
[----:B------:R-:W-:Y:S02]  /*4e90*/  LEA R164, P5, R165, R166, 0x1 ;  /* 0x000000a6a5a47211 */ /* 0x000fe400078a08ff */
[----:B------:R-:W-:Y:S01]  /*4ea0*/  LEA.HI.X.SX32 R157, R157, R22, 0x1, P3 ;  /* 0x000000169d9d7211 */ /* 0x000fe200018f0eff */
[----:B------:R-:W-:Y:S01]  /*4eb0*/  IMAD.SHL.U32 R174, R14, 0x2, RZ ;  /* 0x000000020eae7824 */ /* 0x000fe200078e00ff */
[----:B------:R-:W-:Y:S02]  /*4ec0*/  LOP3.LUT R191, R3, 0xe, RZ, 0xfc, !PT ;  /* 0x0000000e03bf7812 */ /* 0x000fe400078efcff */
[----:B------:R-:W-:-:S02]  /*4ed0*/  LEA R162, P3, R163, R166, 0x1 ;  /* 0x000000a6a3a27211 */ /* 0x000fc400078608ff */
[----:B------:R-:W-:Y:S02]  /*4ee0*/  LEA.HI.X.SX32 R161, R161, R22, 0x1, P6 ;  /* 0x00000016a1a17211 */ /* 0x000fe400030f0eff */
[----:B------:R-:W-:Y:S02]  /*4ef0*/  LOP3.LUT R195, R3, 0x1e, RZ, 0xfc, !PT ;  /* 0x0000001e03c37812 */ /* 0x000fe400078efcff */
[----:B------:R-:W-:Y:S02]  /*4f00*/  ISETP.LT.AND P6, PT, R193, R28, P0 ;  /* 0x0000001cc100720c */ /* 0x000fe400007c1270 */
[----:B------:R-:W-:Y:S02]  /*4f10*/  SGXT R167, R167, 0x1 ;  /* 0x00000001a7a7781a */ /* 0x000fe40000000200 */
[----:B------:R-:W-:Y:S02]  /*4f20*/  LEA.HI.X.SX32 R165, R165, R22, 0x1, P5 ;  /* 0x00000016a5a57211 */ /* 0x000fe400028f0eff */
[----:B------:R-:W-:-:S02]  /*4f30*/  LEA R166, P5, R201, R166, 0x1 ;  /* 0x000000a6c9a67211 */ /* 0x000fc400078a08ff */
[----:B------:R-:W-:Y:S02]  /*4f40*/  ISETP.LT.AND P2, PT, R191, R28, P0 ;  /* 0x0000001cbf00720c */ /* 0x000fe40000741270 */
[----:B------:R-:W-:Y:S02]  /*4f50*/  LEA.HI.X.SX32 R163, R163, R22, 0x1, P3 ;  /* 0x00000016a3a37211 */ /* 0x000fe400018f0eff */
[----:B------:R-:W-:Y:S02]  /*4f60*/  ISETP.LT.AND P3, PT, R195, R28, P0 ;  /* 0x0000001cc300720c */ /* 0x000fe40000761270 */
[----:B------:R-:W-:Y:S02]  /*4f70*/  LOP3.LUT R174, R174, 0x90, R167, 0x78, !PT ;  /* 0x00000090aeae7812 */ /* 0x000fe400078e78a7 */
[----:B------:R-:W-:Y:S02]  /*4f80*/  LEA.HI.X.SX32 R167, R201, R22, 0x1, P5 ;  /* 0x00000016c9a77211 */ /* 0x000fe400028f0eff */
[----:B------:R-:W-:-:S02]  /*4f90*/  PRMT R22, RZ, 0x7610, R22 ;  /* 0x00007610ff167816 */ /* 0x000fc40000000016 */
[----:B------:R-:W-:Y:S02]  /*4fa0*/  PRMT R14, RZ, 0x7610, R14 ;  /* 0x00007610ff0e7816 */ /* 0x000fe4000000000e */
[----:B------:R-:W-:Y:S01]  /*4fb0*/  PRMT R24, RZ, 0x7610, R24 ;  /* 0x00007610ff187816 */ /* 0x000fe20000000018 */
[----:B------:R-:W-:-:S04]  /*4fc0*/  @!UP1 UIADD3 UR4, UPT, UPT, -UR6, 0x100000, URZ ;  /* 0x0010000006049890 */ /* 0x000fc8000fffe1ff */
[----:B------:R-:W-:Y:S02]  /*4fd0*/  @!UP1 USHF.L.U32 UR5, UR4, 0xb, URZ ;  /* 0x0000000b04059899 */ /* 0x000fe400080006ff */
[----:B------:R-:W-:Y:S01]  /*4fe0*/  @!UP1 USHF.L.U32 UR4, UR4, 0x1, URZ ;  /* 0x0000000104049899 */ /* 0x000fe200080006ff */
[----:B------:R0:W2:Y:S04]  /*4ff0*/  @P6 LDG.E.U16 R22, desc[UR26][R196.64] ;  /* 0x0000001ac4166981 */ /* 0x0000a8000c1e1500 */
[----:B------:R-:W2:Y:S01]  /*5000*/  @P2 LDG.E.U16 R14, desc[UR26][R18.64] ;  /* 0x0000001a120e2981 */ /* 0x000ea2000c1e1500 */
[----:B------:R-:W-:-:S03]  /*5010*/  ISETP.LT.AND P2, PT, R3, R28, P0 ;  /* 0x0000001c0300720c */ /* 0x000fc60000741270 */
[----:B------:R1:W2:Y:S01]  /*5020*/  @P3 LDG.E.U16 R24, desc[UR26][R16.64] ;  /* 0x0000001a10183981 */ /* 0x0002a2000c1e1500 */
[----:B0-----:R-:W-:Y:S01]  /*5030*/  LOP3.LUT R197, R3, 0x2, RZ, 0xfc, !PT ;  /* 0x0000000203c57812 */ /* 0x001fe200078efcff */
[----:B------:R-:W-:-:S03]  /*5040*/  VOTEU.ALL UP1, P1 ;  /* 0x0000000000ff7886 */ /* 0x000fc60000820000 */
[----:B------:R-:W-:Y:S02]  /*5050*/  ISETP.LT.AND P3, PT, R197, R28, P0 ;  /* 0x0000001cc500720c */ /* 0x000fe40000761270 */
[----:B------:R-:W-:Y:S01]  /*5060*/  PRMT R26, RZ, 0x7610, R26 ;  /* 0x00007610ff1a7816 */ /* 0x000fe2000000001a */
[----:B------:R0:W0:Y:S01]  /*5070*/  @!UP1 SYNCS.EXCH.64 URZ, [UR13+0xa008], UR4 ;  /* 0x00a008040dff95b2 */ /* 0x0000220008000100 */
[----:B------:R-:W-:Y:S01]  /*5080*/  PRMT R216, RZ, 0x7610, R216 ;  /* 0x00007610ffd87816 */ /* 0x000fe200000000d8 */
[----:B----4-:R4:W-:Y:S01]  /*5090*/  STS.U16 [R174+UR13+0x8800], R199 ;  /* 0x008800c7ae007988 */ /* 0x0109e2000800040d */
[----:B------:R-:W-:-:S03]  /*50a0*/  LOP3.LUT R201, R3, 0x6, RZ, 0xfc, !PT ;  /* 0x0000000603c97812 */ /* 0x000fc600078efcff */
[----:B------:R-:W3:Y:S04]  /*50b0*/  @P2 LDG.E.U16 R26, desc[UR26][R30.64] ;  /* 0x0000001a1e1a2981 */ /* 0x000ee8000c1e1500 */
[----:B------:R-:W3:Y:S01]  /*50c0*/  @P3 LDG.E.U16 R216, desc[UR26][R32.64] ;  /* 0x0000001a20d83981 */ /* 0x000ee2000c1e1500 */
[----:B----4-:R-:W-:Y:S02]  /*50d0*/  LOP3.LUT R199, R3, 0x4, RZ, 0xfc, !PT ;  /* 0x0000000403c77812 */ /* 0x010fe400078efcff */
[-C--:B------:R-:W-:Y:S02]  /*50e0*/  ISETP.LT.AND P3, PT, R201, R28.reuse, P0 ;  /* 0x0000001cc900720c */ /* 0x080fe40000761270 */
[-C--:B------:R-:W-:Y:S02]  /*50f0*/  ISETP.LT.AND P2, PT, R199, R28.reuse, P0 ;  /* 0x0000001cc700720c */ /* 0x080fe40000741270 */
[----:B------:R-:W-:-:S02]  /*5100*/  ISETP.LT.AND P0, PT, R172, R28, P0 ;  /* 0x0000001cac00720c */ /* 0x000fc40000701270 */
[----:B------:R-:W-:Y:S02]  /*5110*/  PRMT R218, RZ, 0x7610, R218 ;  /* 0x00007610ffda7816 */ /* 0x000fe400000000da */
[----:B------:R-:W-:Y:S02]  /*5120*/  PRMT R244, RZ, 0x7610, R244 ;  /* 0x00007610fff47816 */ /* 0x000fe400000000f4 */
[----:B-1----:R-:W-:-:S04]  /*5130*/  PRMT R16, RZ, 0x7610, R16 ;  /* 0x00007610ff107816 */ /* 0x002fc80000000010 */
[----:B------:R-:W4:Y:S04]  /*5140*/  @P3 LDG.E.U16 R244, desc[UR26][R36.64] ;  /* 0x0000001a24f43981 */ /* 0x000f28000c1e1500 */
[----:B------:R-:W4:Y:S04]  /*5150*/  @P2 LDG.E.U16 R218, desc[UR26][R34.64] ;  /* 0x0000001a22da2981 */ /* 0x000f28000c1e1500 */
[----:B------:R-:W4:Y:S01]  /*5160*/  @P0 LDG.E.U16 R16, desc[UR26][R54.64] ;  /* 0x0000001a36100981 */ /* 0x000f22000c1e1500 */
[----:B------:R-:W-:-:S06]  /*5170*/  PRMT R246, RZ, 0x7610, R246 ;  /* 0x00007610fff67816 */ /* 0x000fcc00000000f6 */
[----:B------:R-:W4:Y:S01]  /*5180*/  @P0 LDG.E.U16 R246, desc[UR26][R38.64] ;  /* 0x0000001a26f60981 */ /* 0x000f22000c1e1500 */
[----:B------:R-:W-:Y:S02]  /*5190*/  PRMT R248, RZ, 0x7610, R248 ;  /* 0x00007610fff87816 */ /* 0x000fe400000000f8 */
[----:B------:R-:W-:Y:S02]  /*51a0*/  PRMT R250, RZ, 0x7610, R250 ;  /* 0x00007610fffa7816 */ /* 0x000fe400000000fa */
[----:B------:R-:W-:Y:S02]  /*51b0*/  PRMT R252, RZ, 0x7610, R252 ;  /* 0x00007610fffc7816 */ /* 0x000fe400000000fc */
[----:B------:R-:W-:Y:S01]  /*51c0*/  PRMT R17, RZ, 0x7610, R17 ;  /* 0x00007610ff117816 */ /* 0x000fe20000000011 */
[----:B------:R-:W4:Y:S01]  /*51d0*/  @P0 LDG.E.U16 R248, desc[UR26][R42.64] ;  /* 0x0000001a2af80981 */ /* 0x000f22000c1e1500 */
[----:B------:R-:W-:Y:S02]  /*51e0*/  PRMT R19, RZ, 0x7610, R19 ;  /* 0x00007610ff137816 */ /* 0x000fe40000000013 */
[----:B------:R-:W-:Y:S01]  /*51f0*/  PRMT R18, RZ, 0x7610, R18 ;  /* 0x00007610ff127816 */ /* 0x000fe20000000012 */
[----:B------:R-:W4:Y:S01]  /*5200*/  @P0 LDG.E.U16 R250, desc[UR26][R46.64] ;  /* 0x0000001a2efa0981 */ /* 0x000f22000c1e1500 */
[----:B------:R-:W-:-:S02]  /*5210*/  PRMT R220, RZ, 0x7610, R220 ;  /* 0x00007610ffdc7816 */ /* 0x000fc400000000dc */
[----:B------:R-:W-:Y:S01]  /*5220*/  PRMT R222, RZ, 0x7610, R222 ;  /* 0x00007610ffde7816 */ /* 0x000fe200000000de */
[----:B------:R-:W4:Y:S01]  /*5230*/  @P0 LDG.E.U16 R252, desc[UR26][R50.64] ;  /* 0x0000001a32fc0981 */ /* 0x000f22000c1e1500 */
        /* <DEDUP_REMOVED lines=80> */
[----:B------:R-:W4:Y:S04]  /*5740*/  @P0 LDG.E.U16 R227, desc[UR26][R164.64] ;  /* 0x0000001aa4e30981 */ /* 0x000f28000c1e1500 */
        /* <DEDUP_REMOVED lines=31> */
[----:B------:R-:W4:Y:S01]  /*5940*/  @P0 LDG.E.U16 R214, desc[UR26][R166.64] ;  /* 0x0000001aa6d60981 */ /* 0x000f22000c1e1500 */
[----:B------:R-:W-:-:S03]  /*5950*/  LOP3.LUT R170, R174, 0x20, RZ, 0x3c, !PT ;  /* 0x00000020aeaa7812 */ /* 0x000fc600078e3cff */
[----:B--2---:R1:W-:Y:S04]  /*5960*/  STS.U16 [R174+UR13+0x8400], R133 ;  /* 0x00840085ae007988 */ /* 0x0043e8000800040d */
[----:B------:R2:W-:Y:S01]  /*5970*/  STS.U16 [R174+UR13+0x8c00], R29 ;  /* 0x008c001dae007988 */ /* 0x0005e2000800040d */
[----:B-1----:R-:W-:-:S03]  /*5980*/  LOP3.LUT R133, R174, 0x40, RZ, 0x3c, !PT ;  /* 0x00000040ae857812 */ /* 0x002fc600078e3cff */
[----:B---3--:R-:W-:Y:S04]  /*5990*/  STS.U16 [R174+UR13+0x8000], R26 ;  /* 0x0080001aae007988 */ /* 0x008fe8000800040d */
[----:B------:R-:W-:Y:S04]  /*59a0*/  STS.U16 [R170+UR13+0x8500], R27 ;  /* 0x0085001baa007988 */ /* 0x000fe8000800040d */
[----:B------:R-:W-:Y:S04]  /*59b0*/  STS.U16 [R170+UR13+0x8d00], R12 ;  /* 0x008d000caa007988 */ /* 0x000fe8000800040d */
[----:B------:R-:W-:Y:S04]  /*59c0*/  STS.U16 [R170+UR13+0x8900], R10 ;  /* 0x0089000aaa007988 */ /* 0x000fe8000800040d */
[----:B------:R-:W-:Y:S01]  /*59d0*/  STS.U16 [R170+UR13+0x8100], R216 ;  /* 0x008100d8aa007988 */ /* 0x000fe2000800040d */
[----:B--2---:R-:W-:-:S03]  /*59e0*/  LOP3.LUT R29, R174, 0x60, RZ, 0x3c, !PT ;  /* 0x00000060ae1d7812 */ /* 0x004fc600078e3cff */
[----:B-----5:R1:W-:Y:S01]  /*59f0*/  STS.U16 [R133+UR13+0x8a00], R4 ;  /* 0x008a000485007988 */ /* 0x0203e2000800040d */
[----:B------:R-:W-:-:S03]  /*5a00*/  LEA R242, P0, R25, R20, 0x1 ;  /* 0x0000001419f27211 */ /* 0x000fc600078008ff */
[----:B------:R2:W-:Y:S01]  /*5a10*/  STS.U16 [R133+UR13+0x8e00], R8 ;  /* 0x008e000885007988 */ /* 0x0005e2000800040d */
[----:B-1----:R-:W-:-:S03]  /*5a20*/  SHF.R.S32.HI R4, RZ, 0x1f, R21 ;  /* 0x0000001fff047819 */ /* 0x002fc60000011415 */
[----:B------:R1:W-:Y:S01]  /*5a30*/  STS.U16 [R133+UR13+0x8600], R6 ;  /* 0x0086000685007988 */ /* 0x0003e2000800040d */
[----:B------:R-:W-:Y:S02]  /*5a40*/  SHF.L.U64.HI R21, R21, 0x1, R4 ;  /* 0x0000000115157819 */ /* 0x000fe40000010204 */
[----:B--2---:R-:W-:Y:S01]  /*5a50*/  SHF.R.S32.HI R8, RZ, 0x1f, R25 ;  /* 0x0000001fff087819 */ /* 0x004fe20000011419 */
[----:B----4-:R-:W-:Y:S03]  /*5a60*/  STS.U16 [R133+UR13+0x8200], R218 ;  /* 0x008200da85007988 */ /* 0x010fe6000800040d */
[----:B------:R-:W-:Y:S01]  /*5a70*/  LEA.HI.X R8, R25, R21, R8, 0x1, P0 ;  /* 0x0000001519087211 */ /* 0x000fe200000f0c08 */
[----:B------:R-:W-:Y:S01]  /*5a80*/  STS.U16 [R29+UR13+0x8700], R14 ;  /* 0x0087000e1d007988 */ /* 0x000fe2000800040d */
[----:B-1----:R-:W-:-:S03]  /*5a90*/  SHF.R.S32.HI R6, RZ, 0x1f, R15 ;  /* 0x0000001fff067819 */ /* 0x002fc6000001140f */
[----:B------:R-:W-:Y:S04]  /*5aa0*/  STS.U16 [R29+UR13+0x8b00], R22 ;  /* 0x008b00161d007988 */ /* 0x000fe8000800040d */
[----:B------:R-:W-:Y:S04]  /*5ab0*/  STS.U16 [R29+UR13+0x8f00], R24 ;  /* 0x008f00181d007988 */ /* 0x000fe8000800040d */
[----:B------:R-:W-:Y:S04]  /*5ac0*/  STS.U16 [R29+UR13+0x8300], R244 ;  /* 0x008300f41d007988 */ /* 0x000fe8000800040d */
[----:B------:R1:W-:Y:S01]  /*5ad0*/  STS.U16 [R174+UR13+0x800], R16 ;  /* 0x00080010ae007988 */ /* 0x0003e2000800040d */
[----:B------:R-:W-:-:S02]  /*5ae0*/  SHF.R.S32.HI R4, RZ, 0x1f, R13 ;  /* 0x0000001fff047819 */ /* 0x000fc4000001140d */
[----:B-1----:R-:W-:-:S04]  /*5af0*/  LEA R16, P0, R15, R20, 0x1 ;  /* 0x000000140f107211 */ /* 0x002fc800078008ff */
[-C--:B------:R-:W-:Y:S02]  /*5b00*/  LEA.HI.X R6, R15, R21.reuse, R6, 0x1, P0 ;  /* 0x000000150f067211 */ /* 0x080fe400000f0c06 */
[CC--:B------:R-:W-:Y:S02]  /*5b10*/  LEA R14, P0, R13.reuse, R20.reuse, 0x1 ;  /* 0x000000140d0e7211 */ /* 0x0c0fe400078008ff */
[----:B------:R-:W-:Y:S02]  /*5b20*/  SHF.R.S32.HI R10, RZ, 0x1f, R5 ;  /* 0x0000001fff0a7819 */ /* 0x000fe40000011405 */
[----:B------:R-:W-:Y:S02]  /*5b30*/  LEA.HI.X R4, R13, R21, R4, 0x1, P0 ;  /* 0x000000150d047211 */ /* 0x000fe400000f0c04 */
[----:B------:R-:W-:Y:S02]  /*5b40*/  LEA R12, P0, R5, R20, 0x1 ;  /* 0x00000014050c7211 */ /* 0x000fe400078008ff */
[----:B------:R-:W-:-:S02]  /*5b50*/  SHF.R.S32.HI R22, RZ, 0x1f, R7 ;  /* 0x0000001fff167819 */ /* 0x000fc40000011407 */
[----:B------:R-:W-:Y:S02]  /*5b60*/  LEA.HI.X R5, R5, R21, R10, 0x1, P0 ;  /* 0x0000001505057211 */ /* 0x000fe400000f0c0a */
[----:B------:R-:W-:-:S04]  /*5b70*/  LEA R10, P0, R7, R20, 0x1 ;  /* 0x00000014070a7211 */ /* 0x000fc800078008ff */
[-C--:B------:R-:W-:Y:S02]  /*5b80*/  LEA.HI.X R7, R7, R21.reuse, R22, 0x1, P0 ;  /* 0x0000001507077211 */ /* 0x080fe400000f0c16 */
[----:B------:R-:W-:Y:S02]  /*5b90*/  SHF.R.S32.HI R22, RZ, 0x1f, R9 ;  /* 0x0000001fff167819 */ /* 0x000fe40000011409 */
[CC--:B------:R-:W-:Y:S02]  /*5ba0*/  LEA R15, P0, R9.reuse, R20.reuse, 0x1 ;  /* 0x00000014090f7211 */ /* 0x0c0fe400078008ff */
[----:B------:R-:W-:Y:S02]  /*5bb0*/  SHF.R.S32.HI R216, RZ, 0x1f, R11 ;  /* 0x0000001fffd87819 */ /* 0x000fe4000001140b */
[-C--:B------:R-:W-:Y:S02]  /*5bc0*/  LEA.HI.X R9, R9, R21.reuse, R22, 0x1, P0 ;  /* 0x0000001509097211 */ /* 0x080fe400000f0c16 */
[----:B------:R-:W-:Y:S01]  /*5bd0*/  LEA R13, P0, R11, R20, 0x1 ;  /* 0x000000140b0d7211 */ /* 0x000fe200078008ff */
[----:B------:R1:W-:Y:S01]  /*5be0*/  STS.U16 [R174+UR13], R246 ;  /* 0x000000f6ae007988 */ /* 0x0003e2000800040d */
[----:B------:R-:W-:Y:S01]  /*5bf0*/  SHF.R.S32.HI R218, RZ, 0x1f, R23 ;  /* 0x0000001fffda7819 */ /* 0x000fe20000011417 */
[----:B------:R-:W-:Y:S01]  /*5c00*/  IMAD R22, R179, R168, RZ ;  /* 0x000000a8b3167224 */ /* 0x000fe200078e02ff */
[----:B------:R-:W-:-:S02]  /*5c10*/  LEA.HI.X R216, R11, R21, R216, 0x1, P0 ;  /* 0x000000150bd87211 */ /* 0x000fc400000f0cd8 */
[----:B------:R-:W-:Y:S01]  /*5c20*/  LEA R11, P0, R23, R20, 0x1 ;  /* 0x00000014170b7211 */ /* 0x000fe200078008ff */
[----:B-1----:R-:W-:-:S03]  /*5c30*/  IMAD R246, R181, R168, RZ ;  /* 0x000000a8b5f67224 */ /* 0x002fc600078e02ff */
[----:B------:R-:W-:Y:S01]  /*5c40*/  LEA.HI.X R218, R23, R21, R218, 0x1, P0 ;  /* 0x0000001517da7211 */ /* 0x000fe200000f0cda */
[----:B------:R-:W-:Y:S02]  /*5c50*/  IMAD.SHL.U32 R27, R22, 0x2, RZ ;  /* 0x00000002161b7824 */ /* 0x000fe400078e00ff */
[----:B------:R-:W-:Y:S02]  /*5c60*/  IMAD.SHL.U32 R25, R246, 0x2, RZ ;  /* 0x00000002f6197824 */ /* 0x000fe400078e00ff */
[----:B------:R-:W-:Y:S01]  /*5c70*/  IMAD R23, R189, R168, RZ ;  /* 0x000000a8bd177224 */ /* 0x000fe200078e02ff */
[--C-:B------:R-:W-:Y:S01]  /*5c80*/  IADD3 R26, P3, P5, R27, UR8, R20.reuse ;  /* 0x000000081b1a7c10 */ /* 0x100fe2000fd7e014 */
[----:B------:R-:W-:Y:S01]  /*5c90*/  IMAD.HI R22, R22, 0x2, RZ ;  /* 0x0000000216167827 */ /* 0x000fe200078e02ff */
[----:B------:R-:W-:-:S03]  /*5ca0*/  IADD3 R24, P0, P2, R25, UR8, R20 ;  /* 0x0000000819187c10 */ /* 0x000fc6000fa1e014 */
[----:B------:R-:W-:Y:S02]  /*5cb0*/  IMAD R244, R195, R168, RZ ;  /* 0x000000a8c3f47224 */ /* 0x000fe400078e02ff */
[----:B------:R-:W-:Y:S02]  /*5cc0*/  IMAD.SHL.U32 R25, R23, 0x2, RZ ;  /* 0x0000000217197824 */ /* 0x000fe400078e00ff */
[----:B------:R-:W-:Y:S01]  /*5cd0*/  IMAD.HI R246, R246, 0x2, RZ ;  /* 0x00000002f6f67827 */ /* 0x000fe200078e02ff */
[----:B------:R1:W-:Y:S01]  /*5ce0*/  STS.U16 [R174+UR13+0x200], R248 ;  /* 0x000200f8ae007988 */ /* 0x0003e2000800040d */
[--C-:B------:R-:W-:Y:S02]  /*5cf0*/  IADD3.X R27, PT, PT, R22, UR9, R21.reuse, P3, P5 ;  /* 0x00000009161b7c10 */ /* 0x100fe40009fea415 */
[----:B------:R-:W-:Y:S01]  /*5d00*/  IADD3 R22, P5, P3, R25, UR8, R20 ;  /* 0x0000000819167c10 */ /* 0x000fe2000fbbe014 */
[----:B------:R-:W-:Y:S01]  /*5d10*/  STS.U16 [R174+UR13+0x400], R250 ;  /* 0x000400faae007988 */ /* 0x000fe2000800040d */
[----:B------:R-:W-:Y:S01]  /*5d20*/  IADD3.X R25, PT, PT, R246, UR9, R21, P0, P2 ;  /* 0x00000009f6197c10 */ /* 0x000fe200087e4415 */
[----:B------:R-:W-:-:S02]  /*5d30*/  IMAD.HI R246, R23, 0x2, RZ ;  /* 0x0000000217f67827 */ /* 0x000fc400078e02ff */
[----:B------:R-:W-:Y:S02]  /*5d40*/  STS.U16 [R174+UR13+0x600], R252 ;  /* 0x000600fcae007988 */ /* 0x000fe4000800040d */
[C---:B-1----:R-:W-:Y:S02]  /*5d50*/  IMAD.SHL.U32 R248, R244.reuse, 0x2, RZ ;  /* 0x00000002f4f87824 */ /* 0x042fe400078e00ff */
[----:B------:R-:W-:Y:S01]  /*5d60*/  STS.U16 [R174+UR13+0xa00], R17 ;  /* 0x000a0011ae007988 */ /* 0x000fe2000800040d */
[----:B------:R-:W-:-:S03]  /*5d70*/  IMAD.HI R244, R244, 0x2, RZ ;  /* 0x00000002f4f47827 */ /* 0x000fc600078e02ff */
[----:B------:R-:W-:Y:S04]  /*5d80*/  STS.U16 [R174+UR13+0xc00], R19 ;  /* 0x000c0013ae007988 */ /* 0x000fe8000800040d */
        /* <DEDUP_REMOVED lines=24> */
[----:B------:R-:W-:Y:S01]  /*5f10*/  STS.U16 [R174+UR13+0x3e00], R227 ;  /* 0x003e00e3ae007988 */ /* 0x000fe2000800040d */
[----:B------:R-:W-:-:S03]  /*5f20*/  IADD3 R20, P0, P2, R248, UR8, R20 ;  /* 0x00000008f8147c10 */ /* 0x000fc6000fa1e014 */
        /* <DEDUP_REMOVED lines=12> */
[----:B------:R1:W-:Y:S04]  /*5ff0*/  STS.U16 [R170+UR13+0x1900], R176 ;  /* 0x001900b0aa007988 */ /* 0x0003e8000800040d */
        /* <DEDUP_REMOVED lines=18> */
[----:B------:R2:W-:Y:S01]  /*6120*/  STS.U16 [R170+UR13+0x3f00], R214 ;  /* 0x003f00d6aa007988 */ /* 0x0005e2000800040d */
[----:B0-----:R0:W-:Y:S06]  /*6130*/  MEMBAR.ALL.CTA ;  /* 0x0000000000007992 */ /* 0x0011ec0000008000 */
[----:B0-----:R-:W0:Y:S01]  /*6140*/  FENCE.VIEW.ASYNC.S ;  /* 0x00000000000073c6 */ /* 0x001e220000000000 */
[----:B------:R-:W-:-:S02]  /*6150*/  IADD3.X R23, PT, PT, R246, UR9, R21, P5, P3 ;  /* 0x00000009f6177c10 */ /* 0x000fc4000afe6415 */
[----:B------:R-:W-:Y:S02]  /*6160*/  IADD3 R16, P6, PT, R16, UR8, RZ ;  /* 0x0000000810107c10 */ /* 0x000fe4000ffde0ff */
[----:B-1----:R-:W-:Y:S02]  /*6170*/  SHF.R.S32.HI R176, RZ, 0x1f, R171 ;  /* 0x0000001fffb07819 */ /* 0x002fe400000114ab */
[----:B------:R-:W-:Y:S02]  /*6180*/  IADD3.X R21, PT, PT, R244, UR9, R21, P0, P2 ;  /* 0x00000009f4157c10 */ /* 0x000fe400087e4415 */
[----:B------:R-:W-:Y:S02]  /*6190*/  IADD3 R12, P0, PT, R12, UR8, RZ ;  /* 0x000000080c0c7c10 */ /* 0x000fe4000ff1e0ff */
[----:B------:R-:W-:Y:S02]  /*61a0*/  IADD3.X R17, PT, PT, R6, UR9, RZ, P6, !PT ;  /* 0x0000000906117c10 */ /* 0x000fe4000b7fe4ff */
[----:B------:R-:W-:-:S02]  /*61b0*/  LEA.HI R176, R176, R171, RZ, 0x5 ;  /* 0x000000abb0b07211 */ /* 0x000fc400078f28ff */
[----:B------:R-:W-:Y:S02]  /*61c0*/  IADD3 R6, P6, PT, R13, UR8, RZ ;  /* 0x000000080d067c10 */ /* 0x000fe4000ffde0ff */
[----:B------:R-:W-:Y:S02]  /*61d0*/  IADD3.X R13, PT, PT, R5, UR9, RZ, P0, !PT ;  /* 0x00000009050d7c10 */ /* 0x000fe400087fe4ff */
[----:B------:R-:W-:Y:S01]  /*61e0*/  ISETP.LT.OR P0, PT, R171, 0x20, P4 ;  /* 0x00000020ab00780c */ /* 0x000fe20002701670 */
[----:B0-----:R-:W-:Y:S01]  /*61f0*/  BAR.SYNC.DEFER_BLOCKING 0x0 ;  /* 0x0000000000007b1d */ /* 0x001fe20000010000 */
[----:B------:R-:W-:Y:S02]  /*6200*/  IADD3 R18, P2, PT, R242, UR8, RZ ;  /* 0x00000008f2127c10 */ /* 0x000fe4000ff5e0ff */
[----:B------:R-:W-:Y:S02]  /*6210*/  SHF.R.S32.HI R176, RZ, 0x5, R176 ;  /* 0x00000005ffb07819 */ /* 0x000fe400000114b0 */
[----:B------:R-:W-:-:S02]  /*6220*/  IADD3 R14, P5, PT, R14, UR8, RZ ;  /* 0x000000080e0e7c10 */ /* 0x000fc4000ffbe0ff */
[----:B------:R-:W-:Y:S02]  /*6230*/  IADD3.X R19, PT, PT, R8, UR9, RZ, P2, !PT ;  /* 0x0000000908137c10 */ /* 0x000fe400097fe4ff */
[----:B------:R-:W-:Y:S02]  /*6240*/  VIMNMX R176, PT, PT, R176, 0x1, !PT ;  /* 0x00000001b0b07848 */ /* 0x000fe40007fe0100 */
[----:B------:R-:W-:Y:S02]  /*6250*/  IADD3 R8, P2, PT, R15, UR8, RZ ;  /* 0x000000080f087c10 */ /* 0x000fe4000ff5e0ff */
[----:B------:R-:W-:Y:S02]  /*6260*/  IADD3 R10, P3, PT, R10, UR8, RZ ;  /* 0x000000080a0a7c10 */ /* 0x000fe4000ff7e0ff */
[----:B------:R-:W-:Y:S01]  /*6270*/  IADD3.X R15, PT, PT, R4, UR9, RZ, P5, !PT ;  /* 0x00000009040f7c10 */ /* 0x000fe2000affe4ff */
[----:B------:R-:W-:Y:S01]  /*6280*/  IMAD.SHL.U32 R203, R168, 0x20, RZ ;  /* 0x00000020a8cb7824 */ /* 0x000fe200078e00ff */
[----:B------:R-:W-:Y:S01]  /*6290*/  IADD3 R4, P5, PT, R11, UR8, RZ ;  /* 0x000000080b047c10 */ /* 0x000fe2000ffbe0ff */
[----:B------:R-:W-:Y:S01]  /*62a0*/  VIADD R168, R176, 0xffffffff ;  /* 0xffffffffb0a87836 */ /* 0x000fe20000000000 */
[----:B------:R-:W-:Y:S01]  /*62b0*/  IADD3.X R11, PT, PT, R7, UR9, RZ, P3, !PT ;  /* 0x00000009070b7c10 */ /* 0x000fe20009ffe4ff */
[----:B------:R-:W-:Y:S01]  /*62c0*/  UMOV UR6, URZ ;  /* 0x000000ff00067c82 */ /* 0x000fe20008000000 */
[----:B------:R-:W-:-:S02]  /*62d0*/  IADD3.X R9, PT, PT, R9, UR9, RZ, P2, !PT ;  /* 0x0000000909097c10 */ /* 0x000fc400097fe4ff */
[----:B------:R-:W-:Y:S02]  /*62e0*/  IADD3.X R7, PT, PT, R216, UR9, RZ, P6, !PT ;  /* 0x00000009d8077c10 */ /* 0x000fe4000b7fe4ff */
[----:B------:R-:W-:Y:S01]  /*62f0*/  IADD3.X R5, PT, PT, R218, UR9, RZ, P5, !PT ;  /* 0x00000009da057c10 */ /* 0x000fe2000affe4ff */
[----:B------:R-:W-:Y:S01]  /*6300*/  IMAD.SHL.U32 R169, R169, 0x20, RZ ;  /* 0x00000020a9a97824 */ /* 0x000fe200078e00ff */
[----:B------:R-:W-:Y:S01]  /*6310*/  ISETP.NE.U32.AND P2, PT, R168, RZ, PT ;  /* 0x000000ffa800720c */ /* 0x000fe20003f45070 */
[----:B--2---:R-:W-:-:S12]  /*6320*/  @P0 BRA `(.L_x_6) ;  /* 0x0000000000680947 */ /* 0x004fd80003800000 */
[----:B------:R-:W-:Y:S02]  /*6330*/  UIADD3 UR4, UPT, UPT, UR13, 0x8000, URZ ;  /* 0x000080000d047890 */ /* 0x000fe4000fffe0ff */
[----:B------:R-:W-:Y:S02]  /*6340*/  USHF.R.U32.HI UR10, URZ, 0x4, UR13 ;  /* 0x00000004ff0a7899 */ /* 0x000fe4000801160d */
[----:B------:R-:W-:Y:S02]  /*6350*/  USHF.R.U32.HI UR4, URZ, 0x4, UR4 ;  /* 0x00000004ff047899 */ /* 0x000fe40008011604 */
[----:B------:R-:W-:Y:S02]  /*6360*/  USGXT.U32 UR10, UR10, 0xe ;  /* 0x0000000e0a0a789a */ /* 0x000fe40008000000 */
[----:B------:R-:W-:Y:S01]  /*6370*/  USGXT.U32 UR8, UR4, 0xe ;  /* 0x0000000e0408789a */ /* 0x000fe20008000000 */
[----:B------:R-:W-:Y:S01]  /*6380*/  UMOV UR16, 0x80 ;  /* 0x0000008000107882 */ /* 0x000fe20000000000 */
[----:B------:R-:W-:Y:S01]  /*6390*/  UMOV UR17, 0x40004040 ;  /* 0x4000404000117882 */ /* 0x000fe20000000000 */
[----:B------:R-:W-:Y:S01]  /*63a0*/  UMOV UR18, 0xfffffffe ;  /* 0xfffffffe00127882 */ /* 0x000fe20000000000 */
[----:B------:R-:W-:Y:S01]  /*63b0*/  UMOV UR19, 0x7fffbfdf ;  /* 0x7fffbfdf00137882 */ /* 0x000fe20000000000 */
[----:B------:R-:W-:Y:S01]  /*63c0*/  UMOV UR11, URZ ;  /* 0x000000ff000b7c82 */ /* 0x000fe20008000000 */
[----:B------:R-:W-:Y:S01]  /*63d0*/  UMOV UR9, URZ ;  /* 0x000000ff00097c82 */ /* 0x000fe20008000000 */
[----:B------:R-:W-:-:S02]  /*63e0*/  UIADD3.64 UR18, UPT, UPT, UR10, -UR18, URZ ;  /* 0x800000120a127297 */ /* 0x000fc4000fffe0ff */
[----:B------:R-:W-:Y:S01]  /*63f0*/  UIADD3.64 UR16, UPT, UPT, UR8, UR16, URZ ;  /* 0x0000001008107297 */ /* 0x000fe2000fffe0ff */
[----:B------:R-:W-:Y:S01]  /*6400*/  UMOV UR20, 0x0 ;  /* 0x0000000000147882 */ /* 0x000fe20000000000 */
[----:B------:R-:W-:Y:S01]  /*6410*/  UMOV UR21, 0x4408010 ;  /* 0x0440801000157882 */ /* 0x000fe20000000000 */
[----:B------:R-:W-:Y:S01]  /*6420*/  UMOV UR4, UR15 ;  /* 0x0000000f00047c82 */ /* 0x000fe20008000000 */
[----:B------:R-:W-:Y:S01]  /*6430*/  UMOV UR5, URZ ;  /* 0x000000ff00057c82 */ /* 0x000fe20008000000 */
[----:B------:R-:W-:Y:S01]  /*6440*/  UMOV UR11, 0x80004020 ;  /* 0x80004020000b7882 */ /* 0x000fe20000000000 */
[----:B------:R-:W-:Y:S01]  /*6450*/  UMOV UR9, 0x40004040 ;  /* 0x4000404000097882 */ /* 0x000fe20000000000 */
[----:B------:R-:W-:Y:S01]  /*6460*/  UMOV UR22, 0x0 ;  /* 0x0000000000167882 */ /* 0x000fe20000000000 */
[----:B------:R-:W-:Y:S01]  /*6470*/  UMOV UR23, 0x4408010 ;  /* 0x0440801000177882 */ /* 0x000fe20000000000 */
[----:B------:R-:W-:Y:S01]  /*6480*/  UMOV UR4, UR4 ;  /* 0x0000000400047c82 */ /* 0x000fe20008000000 */
[----:B------:R0:W-:Y:S01]  /*6490*/  UTCHMMA gdesc[UR8], gdesc[UR10], tmem[UR12], tmem[UR20], idesc[UR21], !UPT ;  /* 0x00ff140a080075ea */ /* 0x0001e2000f80000c */
[----:B------:R0:W-:Y:S01]  /*64a0*/  UTCHMMA gdesc[UR16], gdesc[UR18], tmem[UR12], tmem[UR22], idesc[UR23], UPT ;  /* 0x00ff1612100075ea */ /* 0x0001e2000b80000c */
[----:B------:R0:W-:Y:S01]  /*64b0*/  UTCBAR [UR4], URZ ;  /* 0x000000ff040073e9 */ /* 0x0001e200080000ff */
[----:B------:R-:W-:Y:S01]  /*64c0*/  NOP ;  /* 0x0000000000007918 */ /* 0x000fe20000000000 */
.L_x_6:
[----:B------:R-:W-:Y:S05]  /*64d0*/  @!P2 BRA `(.L_x_7) ;  /* 0x00000018001ca947 */ /* 0x000fea0003800000 */
[----:B0-----:R-:W-:Y:S01]  /*64e0*/  UIADD3 UR4, UPT, UPT, UR13, 0x9000, URZ ;  /* 0x000090000d047890 */ /* 0x001fe2000fffe0ff */
[----:B------:R-:W-:Y:S01]  /*64f0*/  VIADD R28, R28, 0xffffffe0 ;  /* 0xffffffe01c1c7836 */ /* 0x000fe20000000000 */
        /* <DEDUP_REMOVED lines=11> */
[----:B------:R-:W-:-:S02]  /*65b0*/  UIADD3.64 UR16, UPT, UPT, UR8, UR16, URZ ;  /* 0x0000001008107297 */ /* 0x000fc4000fffe0ff */
[----:B------:R-:W-:Y:S01]  /*65c0*/  UIADD3.64 UR18, UPT, UPT, UR10, -UR18, URZ ;  /* 0x800000120a127297 */ /* 0x000fe2000fffe0ff */
[----:B------:R-:W-:Y:S01]  /*65d0*/  UMOV UR5, 0x1 ;  /* 0x0000000100057882 */ /* 0x000fe20000000000 */
[----:B------:R-:W-:-:S10]  /*65e0*/  UMOV UR4, URZ ;  /* 0x000000ff00047c82 */ /* 0x000fd40008000000 */
.L_x_10:
[----:B------:R-:W-:Y:S01]  /*65f0*/  USHF.L.U32 UR6, UR6, 0x1f, URZ ;  /* 0x0000001f06067899 */ /* 0x000fe200080006ff */
[----:B------:R-:W-:-:S04]  /*6600*/  IMAD.WIDE R50, R169, 0x2, R50 ;  /* 0x00000002a9327825 */ /* 0x000fc800078e0232 */
[----:B------:R-:W-:-:S04]  /*6610*/  IMAD.WIDE R46, R169, 0x2, R46 ;  /* 0x00000002a92e7825 */ /* 0x000fc800078e022e */
[----:B0-----:R-:W-:-:S04]  /*6620*/  IMAD.U32 R176, RZ, RZ, UR6 ;  /* 0x00000006ffb07e24 */ /* 0x001fc8000f8e00ff */
[----:B------:R-:W0:Y:S02]  /*6630*/  SYNCS.PHASECHK.TRANS64.TRYWAIT P0, [UR15], R176 ;  /* 0x000000b0ff0075a7 */ /* 0x000e24000800110f */
[----:B0-----:R-:W-:Y:S05]  /*6640*/  @!P0 BRA `(.L_x_8) ;  /* 0x0000005c00548947 */ /* 0x001fea0003800000 */
.L_x_16:
[-C--:B------:R-:W-:Y:S01]  /*6650*/  ISETP.GE.AND P6, PT, R3, R28.reuse, PT ;  /* 0x0000001c0300720c */ /* 0x080fe20003fc6270 */
[----:B------:R-:W-:Y:S01]  /*6660*/  IMAD.WIDE R30, R203, 0x2, R30 ;  /* 0x00000002cb1e7825 */ /* 0x000fe200078e021e */
[----:B------:R-:W-:Y:S02]  /*6670*/  PRMT R205, RZ, 0x7610, R205 ;  /* 0x00007610ffcd7816 */ /* 0x000fe400000000cd */
[-C--:B------:R-:W-:Y:S01]  /*6680*/  ISETP.GE.AND P0, PT, R197, R28.reuse, PT ;  /* 0x0000001cc500720c */ /* 0x080fe20003f06270 */
[----:B------:R-:W-:Y:S01]  /*6690*/  IMAD.WIDE R16, R203, 0x2, R16 ;  /* 0x00000002cb107825 */ /* 0x000fe200078e0210 */
[-C--:B------:R-:W-:Y:S02]  /*66a0*/  ISETP.GE.AND P2, PT, R199, R28.reuse, PT ;  /* 0x0000001cc700720c */ /* 0x080fe40003f46270 */
[-C--:B------:R-:W-:Y:S01]  /*66b0*/  ISETP.GE.AND P3, PT, R201, R28.reuse, PT ;  /* 0x0000001cc900720c */ /* 0x080fe20003f66270 */
[----:B------:R-:W-:Y:S01]  /*66c0*/  IMAD.WIDE R18, R203, 0x2, R18 ;  /* 0x00000002cb127825 */ /* 0x000fe200078e0212 */
[----:B------:R-:W-:-:S02]  /*66d0*/  ISETP.GE.AND P5, PT, R173, R28, PT ;  /* 0x0000001cad00720c */ /* 0x000fc40003fa6270 */
[----:B------:R-:W-:Y:S01]  /*66e0*/  PRMT R207, RZ, 0x7610, R207 ;  /* 0x00007610ffcf7816 */ /* 0x000fe200000000cf */
[----:B------:R-:W2:Y:S01]  /*66f0*/  @!P6 LDG.E.U16 R205, desc[UR26][R30.64] ;  /* 0x0000001a1ecde981 */ /* 0x000ea2000c1e1500 */
[-C--:B------:R-:W-:Y:S01]  /*6700*/  ISETP.GE.AND P6, PT, R177, R28.reuse, PT ;  /* 0x0000001cb100720c */ /* 0x080fe20003fc6270 */
[C---:B------:R-:W-:Y:S01]  /*6710*/  IMAD.WIDE R36, R203.reuse, 0x2, R36 ;  /* 0x00000002cb247825 */ /* 0x040fe200078e0224 */
[----:B------:R-:W-:Y:S02]  /*6720*/  PRMT R176, RZ, 0x7610, R176 ;  /* 0x00007610ffb07816 */ /* 0x000fe400000000b0 */
[----:B------:R-:W-:Y:S01]  /*6730*/  PRMT R178, RZ, 0x7610, R178 ;  /* 0x00007610ffb27816 */ /* 0x000fe200000000b2 */
[C---:B------:R-:W-:Y:S01]  /*6740*/  IMAD.WIDE R34, R203.reuse, 0x2, R34 ;  /* 0x00000002cb227825 */ /* 0x040fe200078e0222 */
[----:B------:R-:W-:Y:S02]  /*6750*/  PRMT R209, RZ, 0x7610, R209 ;  /* 0x00007610ffd17816 */ /* 0x000fe400000000d1 */
[----:B------:R-:W-:Y:S01]  /*6760*/  PRMT R211, RZ, 0x7610, R211 ;  /* 0x00007610ffd37816 */ /* 0x000fe200000000d3 */
[----:B------:R-:W-:Y:S01]  /*6770*/  IMAD.WIDE R32, R203, 0x2, R32 ;  /* 0x00000002cb207825 */ /* 0x000fe200078e0220 */
[----:B------:R-:W3:Y:S01]  /*6780*/  @!P2 LDG.E.U16 R176, desc[UR26][R34.64] ;  /* 0x0000001a22b0a981 */ /* 0x000ee2000c1e1500 */
[----:B------:R-:W-:-:S02]  /*6790*/  ISETP.GE.AND P2, PT, R175, R28, PT ;  /* 0x0000001caf00720c */ /* 0x000fc40003f46270 */
[----:B------:R-:W-:Y:S01]  /*67a0*/  IMAD.WIDE R26, R203, 0x2, R26 ;  /* 0x00000002cb1a7825 */ /* 0x000fe200078e021a */
[----:B------:R-:W4:Y:S01]  /*67b0*/  @!P0 LDG.E.U16 R207, desc[UR26][R32.64] ;  /* 0x0000001a20cf8981 */ /* 0x000f22000c1e1500 */
[-C--:B------:R-:W-:Y:S02]  /*67c0*/  ISETP.GE.AND P0, PT, R185, R28.reuse, PT ;  /* 0x0000001cb900720c */ /* 0x080fe40003f06270 */
[----:B------:R-:W-:Y:S01]  /*67d0*/  IMAD.WIDE R6, R203, 0x2, R6 ;  /* 0x00000002cb067825 */ /* 0x000fe200078e0206 */
[----:B------:R-:W5:Y:S01]  /*67e0*/  @!P3 LDG.E.U16 R178, desc[UR26][R36.64] ;  /* 0x0000001a24b2b981 */ /* 0x000f62000c1e1500 */
[-C--:B------:R-:W-:Y:S02]  /*67f0*/  ISETP.GE.AND P3, PT, R183, R28.reuse, PT ;  /* 0x0000001cb700720c */ /* 0x080fe40003f66270 */
[----:B------:R-:W-:Y:S01]  /*6800*/  IMAD.WIDE R8, R203, 0x2, R8 ;  /* 0x00000002cb087825 */ /* 0x000fe200078e0208 */
[----:B------:R-:W3:Y:S01]  /*6810*/  @!P5 LDG.E.U16 R209, desc[UR26][R18.64] ;  /* 0x0000001a12d1d981 */ /* 0x000ee2000c1e1500 */
[----:B------:R-:W-:-:S02]  /*6820*/  ISETP.GE.AND P5, PT, R187, R28, PT ;  /* 0x0000001cbb00720c */ /* 0x000fc40003fa6270 */
[----:B------:R-:W-:Y:S01]  /*6830*/  IMAD.WIDE R10, R203, 0x2, R10 ;  /* 0x00000002cb0a7825 */ /* 0x000fe200078e020a */
[----:B------:R-:W4:Y:S01]  /*6840*/  @!P6 LDG.E.U16 R211, desc[UR26][R16.64] ;  /* 0x0000001a10d3e981 */ /* 0x000f22000c1e1500 */
[-C--:B------:R-:W-:Y:S02]  /*6850*/  ISETP.GE.AND P6, PT, R179, R28.reuse, PT ;  /* 0x0000001cb300720c */ /* 0x080fe40003fc6270 */
[----:B------:R-:W-:Y:S01]  /*6860*/  PRMT R180, RZ, 0x7610, R180 ;  /* 0x00007610ffb47816 */ /* 0x000fe200000000b4 */
[C---:B------:R-:W-:Y:S01]  /*6870*/  IMAD.WIDE R14, R203.reuse, 0x2, R14 ;  /* 0x00000002cb0e7825 */ /* 0x040fe200078e020e */
[----:B------:R-:W-:Y:S02]  /*6880*/  PRMT R213, RZ, 0x7610, R213 ;  /* 0x00007610ffd57816 */ /* 0x000fe400000000d5 */
[----:B------:R-:W-:Y:S01]  /*6890*/  PRMT R215, RZ, 0x7610, R215 ;  /* 0x00007610ffd77816 */ /* 0x000fe200000000d7 */
[C---:B------:R-:W-:Y:S01]  /*68a0*/  IMAD.WIDE R20, R203.reuse, 0x2, R20 ;  /* 0x00000002cb147825 */ /* 0x040fe200078e0214 */
[----:B------:R-:W-:Y:S01]  /*68b0*/  PRMT R184, RZ, 0x7610, R184 ;  /* 0x00007610ffb87816 */ /* 0x000fe200000000b8 */
[----:B------:R-:W4:Y:S01]  /*68c0*/  @!P0 LDG.E.U16 R180, desc[UR26][R14.64] ;  /* 0x0000001a0eb48981 */ /* 0x000f22000c1e1500 */
[----:B------:R-:W-:Y:S01]  /*68d0*/  PRMT R217, RZ, 0x7610, R217 ;  /* 0x00007610ffd97816 */ /* 0x000fe200000000d9 */
[----:B------:R-:W-:Y:S01]  /*68e0*/  IMAD.WIDE R22, R203, 0x2, R22 ;  /* 0x00000002cb167825 */ /* 0x000fe200078e0216 */
[-C--:B------:R-:W-:Y:S01]  /*68f0*/  ISETP.GE.AND P0, PT, R181, R28.reuse, PT ;  /* 0x0000001cb500720c */ /* 0x080fe20003f06270 */
[----:B------:R-:W4:Y:S01]  /*6900*/  @!P2 LDG.E.U16 R213, desc[UR26][R10.64] ;  /* 0x0000001a0ad5a981 */ /* 0x000f22000c1e1500 */
[----:B------:R-:W-:Y:S01]  /*6910*/  ISETP.GE.AND P2, PT, R191, R28, PT ;  /* 0x0000001cbf00720c */ /* 0x000fe20003f46270 */
[----:B------:R-:W-:-:S02]  /*6920*/  IMAD.WIDE R24, R203, 0x2, R24 ;  /* 0x00000002cb187825 */ /* 0x000fc400078e0218 */
[----:B------:R-:W5:Y:S01]  /*6930*/  @!P3 LDG.E.U16 R215, desc[UR26][R8.64] ;  /* 0x0000001a08d7b981 */ /* 0x000f62000c1e1500 */
[-C--:B------:R-:W-:Y:S01]  /*6940*/  ISETP.GE.AND P3, PT, R193, R28.reuse, PT ;  /* 0x0000001cc100720c */ /* 0x080fe20003f66270 */
[----:B------:R-:W-:Y:S02]  /*6950*/  IMAD.WIDE R4, R203, 0x2, R4 ;  /* 0x00000002cb047825 */ /* 0x000fe400078e0204 */
[----:B------:R-:W5:Y:S01]  /*6960*/  @!P5 LDG.E.U16 R184, desc[UR26][R6.64] ;  /* 0x0000001a06b8d981 */ /* 0x000f62000c1e1500 */
[-C--:B------:R-:W-:Y:S01]  /*6970*/  ISETP.GE.AND P5, PT, R189, R28.reuse, PT ;  /* 0x0000001cbd00720c */ /* 0x080fe20003fa6270 */
[----:B------:R-:W-:Y:S02]  /*6980*/  IMAD.WIDE R12, R203, 0x2, R12 ;  /* 0x00000002cb0c7825 */ /* 0x000fe400078e020c */
[----:B------:R-:W5:Y:S01]  /*6990*/  @!P6 LDG.E.U16 R217, desc[UR26][R26.64] ;  /* 0x0000001a1ad9e981 */ /* 0x000f62000c1e1500 */
[----:B------:R-:W-:Y:S01]  /*69a0*/  ISETP.GE.AND P6, PT, R195, R28, PT ;  /* 0x0000001cc300720c */ /* 0x000fe20003fc6270 */
[----:B------:R-:W-:Y:S01]  /*69b0*/  IMAD.WIDE R38, R169, 0x2, R38 ;  /* 0x00000002a9267825 */ /* 0x000fe200078e0226 */
[----:B------:R-:W-:-:S02]  /*69c0*/  PRMT R219, RZ, 0x7610, R219 ;  /* 0x00007610ffdb7816 */ /* 0x000fc400000000db */
[----:B------:R-:W-:Y:S01]  /*69d0*/  PRMT R182, RZ, 0x7610, R182 ;  /* 0x00007610ffb67816 */ /* 0x000fe200000000b6 */
[----:B------:R-:W-:Y:S01]  /*69e0*/  IMAD.WIDE R42, R169, 0x2, R42 ;  /* 0x00000002a92a7825 */ /* 0x000fe200078e022a */
[----:B------:R-:W-:Y:S02]  /*69f0*/  PRMT R186, RZ, 0x7610, R186 ;  /* 0x00007610ffba7816 */ /* 0x000fe400000000ba */
[----:B------:R-:W-:Y:S01]  /*6a00*/  PRMT R188, RZ, 0x7610, R188 ;  /* 0x00007610ffbc7816 */ /* 0x000fe200000000bc */
[----:B------:R-:W5:Y:S01]  /*6a10*/  @!P0 LDG.E.U16 R219, desc[UR26][R24.64] ;  /* 0x0000001a18db8981 */ /* 0x000f62000c1e1500 */
[----:B------:R-:W-:-:S03]  /*6a20*/  PRMT R190, RZ, 0x7610, R190 ;  /* 0x00007610ffbe7816 */ /* 0x000fc600000000be */
[----:B------:R-:W5:Y:S04]  /*6a30*/  @!P2 LDG.E.U16 R182, desc[UR26][R12.64] ;  /* 0x0000001a0cb6a981 */ /* 0x000f68000c1e1500 */
[----:B------:R-:W5:Y:S04]  /*6a40*/  @!P5 LDG.E.U16 R188, desc[UR26][R22.64] ;  /* 0x0000001a16bcd981 */ /* 0x000f68000c1e1500 */
[----:B------:R-:W5:Y:S04]  /*6a50*/  @!P3 LDG.E.U16 R186, desc[UR26][R4.64] ;  /* 0x0000001a04bab981 */ /* 0x000f68000c1e1500 */
[----:B------:R-:W5:Y:S01]  /*6a60*/  @!P6 LDG.E.U16 R190, desc[UR26][R20.64] ;  /* 0x0000001a14bee981 */ /* 0x000f62000c1e1500 */
[----:B------:R-:W-:Y:S01]  /*6a70*/  BAR.SYNC.DEFER_BLOCKING 0x0 ;  /* 0x0000000000007b1d */ /* 0x000fe20000010000 */
[----:B------:R-:W-:-:S02]  /*6a80*/  ISETP.GE.AND P0, PT, R172, R28, PT ;  /* 0x0000001cac00720c */ /* 0x000fc40003f06270 */
[----:B------:R-:W-:Y:S02]  /*6a90*/  PRMT R221, RZ, 0x7610, R221 ;  /* 0x00007610ffdd7816 */ /* 0x000fe400000000dd */
[----:B------:R-:W-:Y:S02]  /*6aa0*/  PRMT R225, RZ, 0x7610, R225 ;  /* 0x00007610ffe17816 */ /* 0x000fe400000000e1 */
[----:B------:R-:W-:Y:S02]  /*6ab0*/  PRMT R223, RZ, 0x7610, R223 ;  /* 0x00007610ffdf7816 */ /* 0x000fe400000000df */
[----:B------:R-:W-:-:S05]  /*6ac0*/  PRMT R227, RZ, 0x7610, R227 ;  /* 0x00007610ffe37816 */ /* 0x000fca00000000e3 */
[----:B------:R-:W5:Y:S04]  /*6ad0*/  @!P0 LDG.E.U16 R221, desc[UR26][R38.64] ;  /* 0x0000001a26dd8981 */ /* 0x000f68000c1e1500 */
[----:B------:R-:W5:Y:S04]  /*6ae0*/  @!P0 LDG.E.U16 R225, desc[UR26][R46.64] ;  /* 0x0000001a2ee18981 */ /* 0x000f68000c1e1500 */
[----:B------:R-:W5:Y:S04]  /*6af0*/  @!P0 LDG.E.U16 R223, desc[UR26][R42.64] ;  /* 0x0000001a2adf8981 */ /* 0x000f68000c1e1500 */
[----:B------:R-:W5:Y:S01]  /*6b00*/  @!P0 LDG.E.U16 R227, desc[UR26][R50.64] ;  /* 0x0000001a32e38981 */ /* 0x000f62000c1e1500 */
[----:B------:R-:W-:Y:S01]  /*6b10*/  PRMT R229, RZ, 0x7610, R229 ;  /* 0x00007610ffe57816 */ /* 0x000fe200000000e5 */
[----:B------:R-:W-:Y:S01]  /*6b20*/  IMAD.WIDE R164, R169, 0x2, R164 ;  /* 0x00000002a9a47825 */ /* 0x000fe200078e02a4 */
[----:B------:R-:W-:-:S02]  /*6b30*/  PRMT R233, RZ, 0x7610, R233 ;  /* 0x00007610ffe97816 */ /* 0x000fc400000000e9 */
[----:B------:R-:W-:Y:S01]  /*6b40*/  PRMT R237, RZ, 0x7610, R237 ;  /* 0x00007610ffed7816 */ /* 0x000fe200000000ed */
[C---:B------:R-:W-:Y:S01]  /*6b50*/  IMAD.WIDE R160, R169.reuse, 0x2, R160 ;  /* 0x00000002a9a07825 */ /* 0x040fe200078e02a0 */
[----:B------:R-:W-:Y:S02]  /*6b60*/  PRMT R241, RZ, 0x7610, R241 ;  /* 0x00007610fff17816 */ /* 0x000fe400000000f1 */
[----:B------:R-:W-:Y:S01]  /*6b70*/  PRMT R245, RZ, 0x7610, R245 ;  /* 0x00007610fff57816 */ /* 0x000fe200000000f5 */
[C---:B------:R-:W-:Y:S01]  /*6b80*/  IMAD.WIDE R156, R169.reuse, 0x2, R156 ;  /* 0x00000002a99c7825 */ /* 0x040fe200078e029c */
[----:B------:R-:W-:Y:S02]  /*6b90*/  PRMT R249, RZ, 0x7610, R249 ;  /* 0x00007610fff97816 */ /* 0x000fe400000000f9 */
        /* <DEDUP_REMOVED lines=17> */
[----:B------:R-:W-:Y:S01]  /*6cb0*/  PRMT R236, RZ, 0x7610, R236 ;  /* 0x00007610ffec7816 */ /* 0x000fe200000000ec */
[----:B------:R-:W5:Y:S01]  /*6cc0*/  @!P0 LDG.E.U16 R216, desc[UR26][R136.64] ;  /* 0x0000001a88d88981 */ /* 0x000f62000c1e1500 */
        /* <DEDUP_REMOVED lines=43> */
[----:B------:R-:W5:Y:S02]  /*6f80*/  @!P0 LDG.E.U16 R249, desc[UR26][R90.64] ;  /* 0x0000001a5af98981 */ /* 0x000f64000c1e1500 */
[----:B------:R-:W-:-:S02]  /*6f90*/  IMAD.WIDE R82, R169, 0x2, R82 ;  /* 0x00000002a9527825 */ /* 0x000fc400078e0252 */
[----:B------:R-:W5:Y:S02]  /*6fa0*/  @!P0 LDG.E.U16 R245, desc[UR26][R86.64] ;  /* 0x0000001a56f58981 */ /* 0x000f64000c1e1500 */
[C---:B------:R-:W-:Y:S02]  /*6fb0*/  IMAD.WIDE R78, R169.reuse, 0x2, R78 ;  /* 0x00000002a94e7825 */ /* 0x040fe400078e024e */
[----:B------:R-:W5:Y:S02]  /*6fc0*/  @!P0 LDG.E.U16 R241, desc[UR26][R82.64] ;  /* 0x0000001a52f18981 */ /* 0x000f64000c1e1500 */
[C---:B------:R-:W-:Y:S02]  /*6fd0*/  IMAD.WIDE R74, R169.reuse, 0x2, R74 ;  /* 0x00000002a94a7825 */ /* 0x040fe400078e024a */
        /* <DEDUP_REMOVED lines=11> */
[----:B------:R-:W-:-:S04]  /*7090*/  IMAD.WIDE R162, R169, 0x2, R162 ;  /* 0x00000002a9a27825 */ /* 0x000fc800078e02a2 */
[C---:B------:R-:W-:Y:S01]  /*70a0*/  IMAD.WIDE R158, R169.reuse, 0x2, R158 ;  /* 0x00000002a99e7825 */ /* 0x040fe200078e029e */
[----:B------:R-:W5:Y:S03]  /*70b0*/  @!P0 LDG.E.U16 R242, desc[UR26][R162.64] ;  /* 0x0000001aa2f28981 */ /* 0x000f66000c1e1500 */
        /* <DEDUP_REMOVED lines=24> */
[----:B------:R-:W-:-:S04]  /*7240*/  IMAD.WIDE R104, R169, 0x2, R104 ;  /* 0x00000002a9687825 */ /* 0x000fc800078e0268 */
[C---:B------:R-:W-:Y:S01]  /*7250*/  IMAD.WIDE R100, R169.reuse, 0x2, R100 ;  /* 0x00000002a9647825 */ /* 0x040fe200078e0264 */
[----:B--2---:R0:W-:Y:S03]  /*7260*/  STS.U16 [R174+UR13+0x9000], R205 ;  /* 0x009000cdae007988 */ /* 0x0041e6000800040d */
[----:B------:R-:W-:-:S04]  /*7270*/  IMAD.WIDE R96, R169, 0x2, R96 ;  /* 0x00000002a9607825 */ /* 0x000fc800078e0260 */
[----:B------:R-:W-:-:S04]  /*7280*/  IMAD.WIDE R92, R169, 0x2, R92 ;  /* 0x00000002a95c7825 */ /* 0x000fc800078e025c */
[C---:B------:R-:W-:Y:S01]  /*7290*/  IMAD.WIDE R88, R169.reuse, 0x2, R88 ;  /* 0x00000002a9587825 */ /* 0x040fe200078e0258 */
[----:B0-----:R-:W-:Y:S01]  /*72a0*/  PRMT R205, RZ, 0x7610, R205 ;  /* 0x00007610ffcd7816 */ /* 0x001fe200000000cd */
[----:B------:R-:W2:Y:S02]  /*72b0*/  @!P0 LDG.E.U16 R251, desc[UR26][R92.64] ;  /* 0x0000001a5cfb8981 */ /* 0x000ea4000c1e1500 */
[C---:B------:R-:W-:Y:S02]  /*72c0*/  IMAD.WIDE R84, R169.reuse, 0x2, R84 ;  /* 0x00000002a9547825 */ /* 0x040fe400078e0254 */
[----:B------:R-:W2:Y:S02]  /*72d0*/  @!P0 LDG.E.U16 R247, desc[UR26][R88.64] ;  /* 0x0000001a58f78981 */ /* 0x000ea4000c1e1500 */
[C---:B------:R-:W-:Y:S02]  /*72e0*/  IMAD.WIDE R80, R169.reuse, 0x2, R80 ;  /* 0x00000002a9507825 */ /* 0x040fe400078e0250 */
[----:B------:R-:W2:Y:S04]  /*72f0*/  @!P0 LDG.E.U16 R243, desc[UR26][R84.64] ;  /* 0x0000001a54f38981 */ /* 0x000ea8000c1e1500 */
[----:B---3--:R0:W-:Y:S01]  /*7300*/  STS.U16 [R174+UR13+0x9400], R209 ;  /* 0x009400d1ae007988 */ /* 0x0081e2000800040d */
[----:B------:R-:W-:-:S03]  /*7310*/  IMAD.WIDE R76, R169, 0x2, R76 ;  /* 0x00000002a94c7825 */ /* 0x000fc600078e024c */
[----:B------:R-:W3:Y:S01]  /*7320*/  @!P0 LDG.E.U16 R239, desc[UR26][R80.64] ;  /* 0x0000001a50ef8981 */ /* 0x000ee2000c1e1500 */
[----:B------:R-:W-:-:S03]  /*7330*/  IMAD.WIDE R72, R169, 0x2, R72 ;  /* 0x00000002a9487825 */ /* 0x000fc600078e0248 */
[----:B------:R-:W2:Y:S01]  /*7340*/  @!P0 LDG.E.U16 R235, desc[UR26][R76.64] ;  /* 0x0000001a4ceb8981 */ /* 0x000ea2000c1e1500 */
[C---:B------:R-:W-:Y:S01]  /*7350*/  IMAD.WIDE R68, R169.reuse, 0x2, R68 ;  /* 0x00000002a9447825 */ /* 0x040fe200078e0244 */
[----:B0-----:R-:W-:Y:S02]  /*7360*/  PRMT R209, RZ, 0x7610, R209 ;  /* 0x00007610ffd17816 */ /* 0x001fe400000000d1 */
[----:B------:R-:W2:Y:S04]  /*7370*/  @!P0 LDG.E.U16 R231, desc[UR26][R72.64] ;  /* 0x0000001a48e78981 */ /* 0x000ea8000c1e1500 */
[----:B----4-:R0:W-:Y:S01]  /*7380*/  STS.U16 [R174+UR13+0x9800], R213 ;  /* 0x009800d5ae007988 */ /* 0x0101e2000800040d */
[----:B------:R-:W-:-:S04]  /*7390*/  IMAD.WIDE R64, R169, 0x2, R64 ;  /* 0x00000002a9407825 */ /* 0x000fc800078e0240 */
[----:B------:R-:W-:Y:S01]  /*73a0*/  IMAD.WIDE R60, R169, 0x2, R60 ;  /* 0x00000002a93c7825 */ /* 0x000fe200078e023c */
[----:B-----5:R1:W-:Y:S04]  /*73b0*/  STS.U16 [R174+UR13+0x9c00], R217 ;  /* 0x009c00d9ae007988 */ /* 0x0203e8000800040d */
[----:B------:R-:W-:Y:S04]  /*73c0*/  STS.U16 [R170+UR13+0x9100], R207 ;  /* 0x009100cfaa007988 */ /* 0x000fe8000800040d */
[----:B------:R-:W-:Y:S04]  /*73d0*/  STS.U16 [R170+UR13+0x9500], R211 ;  /* 0x009500d3aa007988 */ /* 0x000fe8000800040d */
[----:B------:R-:W-:Y:S04]  /*73e0*/  STS.U16 [R170+UR13+0x9900], R215 ;  /* 0x009900d7aa007988 */ /* 0x000fe8000800040d */
[----:B------:R-:W-:Y:S01]  /*73f0*/  STS.U16 [R170+UR13+0x9d00], R219 ;  /* 0x009d00dbaa007988 */ /* 0x000fe2000800040d */
[----:B0-----:R-:W-:-:S03]  /*7400*/  PRMT R213, RZ, 0x7610, R213 ;  /* 0x00007610ffd57816 */ /* 0x001fc600000000d5 */
[----:B------:R0:W-:Y:S01]  /*7410*/  STS.U16 [R133+UR13+0x9200], R176 ;  /* 0x009200b085007988 */ /* 0x0001e2000800040d */
[----:B-1----:R-:W-:-:S03]  /*7420*/  PRMT R217, RZ, 0x7610, R217 ;  /* 0x00007610ffd97816 */ /* 0x002fc600000000d9 */
[----:B------:R1:W-:Y:S04]  /*7430*/  STS.U16 [R133+UR13+0x9600], R180 ;  /* 0x009600b485007988 */ /* 0x0003e8000800040d */
[----:B------:R4:W-:Y:S04]  /*7440*/  STS.U16 [R133+UR13+0x9a00], R184 ;  /* 0x009a00b885007988 */ /* 0x0009e8000800040d */
[----:B------:R5:W-:Y:S01]  /*7450*/  STS.U16 [R133+UR13+0x9e00], R188 ;  /* 0x009e00bc85007988 */ /* 0x000be2000800040d */
[----:B0-----:R-:W-:-:S03]  /*7460*/  PRMT R176, RZ, 0x7610, R176 ;  /* 0x00007610ffb07816 */ /* 0x001fc600000000b0 */
[----:B------:R0:W-:Y:S01]  /*7470*/  STS.U16 [R29+UR13+0x9300], R178 ;  /* 0x009300b21d007988 */ /* 0x0001e2000800040d */
[----:B-1----:R-:W-:-:S03]  /*7480*/  PRMT R180, RZ, 0x7610, R180 ;  /* 0x00007610ffb47816 */ /* 0x002fc600000000b4 */
[----:B------:R1:W-:Y:S01]  /*7490*/  STS.U16 [R29+UR13+0x9700], R182 ;  /* 0x009700b61d007988 */ /* 0x0003e2000800040d */
[----:B----4-:R-:W-:-:S03]  /*74a0*/  PRMT R184, RZ, 0x7610, R184 ;  /* 0x00007610ffb87816 */ /* 0x010fc600000000b8 */
[----:B------:R4:W-:Y:S01]  /*74b0*/  STS.U16 [R29+UR13+0x9b00], R186 ;  /* 0x009b00ba1d007988 */ /* 0x0009e2000800040d */
[----:B-----5:R-:W-:-:S03]  /*74c0*/  PRMT R188, RZ, 0x7610, R188 ;  /* 0x00007610ffbc7816 */ /* 0x020fc600000000bc */
[----:B------:R-:W-:Y:S01]  /*74d0*/  STS.U16 [R29+UR13+0x9f00], R190 ;  /* 0x009f00be1d007988 */ /* 0x000fe2000800040d */
[----:B------:R-:W-:Y:S01]  /*74e0*/  PRMT R207, RZ, 0x7610, R207 ;  /* 0x00007610ffcf7816 */ /* 0x000fe200000000cf */
[----:B------:R-:W-:Y:S01]  /*74f0*/  IMAD.WIDE R56, R169, 0x2, R56 ;  /* 0x00000002a9387825 */ /* 0x000fe200078e0238 */
[----:B------:R-:W-:Y:S01]  /*7500*/  PRMT R211, RZ, 0x7610, R211 ;  /* 0x00007610ffd37816 */ /* 0x000fe200000000d3 */
[----:B------:R-:W5:Y:S01]  /*7510*/  @!P0 LDG.E.U16 R213, desc[UR26][R54.64] ;  /* 0x0000001a36d58981 */ /* 0x000f62000c1e1500 */
[----:B------:R-:W-:-:S03]  /*7520*/  PRMT R215, RZ, 0x7610, R215 ;  /* 0x00007610ffd77816 */ /* 0x000fc600000000d7 */
[----:B------:R4:W-:Y:S01]  /*7530*/  STS.U16 [R174+UR13+0x4000], R221 ;  /* 0x004000ddae007988 */ /* 0x0009e2000800040d */
[----:B------:R-:W-:-:S03]  /*7540*/  PRMT R219, RZ, 0x7610, R219 ;  /* 0x00007610ffdb7816 */ /* 0x000fc600000000db */
[----:B------:R4:W-:Y:S01]  /*7550*/  STS.U16 [R174+UR13+0x4400], R225 ;  /* 0x004400e1ae007988 */ /* 0x0009e2000800040d */
[----:B0-----:R-:W-:Y:S01]  /*7560*/  PRMT R178, RZ, 0x7610, R178 ;  /* 0x00007610ffb27816 */ /* 0x001fe200000000b2 */
[C---:B------:R-:W-:Y:S01]  /*7570*/  IMAD.WIDE R52, R169.reuse, 0x2, R52 ;  /* 0x00000002a9347825 */ /* 0x040fe200078e0234 */
[----:B-1----:R-:W-:Y:S01]  /*7580*/  PRMT R182, RZ, 0x7610, R182 ;  /* 0x00007610ffb67816 */ /* 0x002fe200000000b6 */
[----:B------:R0:W-:Y:S01]  /*7590*/  STS.U16 [R174+UR13+0x4200], R223 ;  /* 0x004200dfae007988 */ /* 0x0001e2000800040d */
[----:B----4-:R-:W-:Y:S02]  /*75a0*/  PRMT R186, RZ, 0x7610, R186 ;  /* 0x00007610ffba7816 */ /* 0x010fe400000000ba */
[----:B------:R-:W-:Y:S01]  /*75b0*/  PRMT R221, RZ, 0x7610, R221 ;  /* 0x00007610ffdd7816 */ /* 0x000fe200000000dd */
[----:B------:R1:W-:Y:S01]  /*75c0*/  STS.U16 [R174+UR13+0x4600], R227 ;  /* 0x004600e3ae007988 */ /* 0x0003e2000800040d */
[----:B------:R-:W-:Y:S02]  /*75d0*/  PRMT R190, RZ, 0x7610, R190 ;  /* 0x00007610ffbe7816 */ /* 0x000fe400000000be */
[----:B------:R-:W-:Y:S01]  /*75e0*/  PRMT R225, RZ, 0x7610, R225 ;  /* 0x00007610ffe17816 */ /* 0x000fe200000000e1 */
[----:B------:R-:W-:Y:S01]  /*75f0*/  IMAD.WIDE R48, R169, 0x2, R48 ;  /* 0x00000002a9307825 */ /* 0x000fe200078e0230 */
[----:B------:R-:W4:Y:S01]  /*7600*/  @!P0 LDG.E.U16 R217, desc[UR26][R58.64] ;  /* 0x0000001a3ad98981 */ /* 0x000f22000c1e1500 */
[----:B0-----:R-:W-:-:S02]  /*7610*/  PRMT R223, RZ, 0x7610, R223 ;  /* 0x00007610ffdf7816 */ /* 0x001fc400000000df */
[C---:B------:R-:W-:Y:S01]  /*7620*/  IMAD.WIDE R44, R169.reuse, 0x2, R44 ;  /* 0x00000002a92c7825 */ /* 0x040fe200078e022c */
[----:B------:R-:W2:Y:S01]  /*7630*/  @!P0 LDG.E.U16 R221, desc[UR26][R62.64] ;  /* 0x0000001a3edd8981 */ /* 0x000ea2000c1e1500 */
[----:B-1----:R-:W-:Y:S02]  /*7640*/  PRMT R227, RZ, 0x7610, R227 ;  /* 0x00007610ffe37816 */ /* 0x002fe400000000e3 */
[C---:B------:R-:W-:Y:S01]  /*7650*/  IMAD.WIDE R40, R169.reuse, 0x2, R40 ;  /* 0x00000002a9287825 */ /* 0x040fe200078e0228 */
[----:B------:R-:W3:Y:S03]  /*7660*/  @!P0 LDG.E.U16 R225, desc[UR26][R66.64] ;  /* 0x0000001a42e18981 */ /* 0x000ee6000c1e1500 */
[----:B------:R-:W-:Y:S01]  /*7670*/  IMAD.WIDE R166, R169, 0x2, R166 ;  /* 0x00000002a9a67825 */ /* 0x000fe200078e02a6 */
[----:B------:R-:W3:Y:S04]  /*7680*/  @!P0 LDG.E.U16 R176, desc[UR26][R94.64] ;  /* 0x0000001a5eb08981 */ /* 0x000ee8000c1e1500 */
        /* <DEDUP_REMOVED lines=36> */
[----:B------:R-:W-:-:S04]  /*78d0*/  ULEA UR15, UR5, UR13, 0x3 ;  /* 0x0000000d050f7291 */ /* 0x000fc8000f8e18ff */
[----:B------:R-:W-:Y:S01]  /*78e0*/  UIADD3 UR15, UPT, UPT, UR15, 0xa000, URZ ;  /* 0x0000a0000f0f7890 */ /* 0x000fe2000fffe0ff */
[----:B-----5:R0:W-:Y:S04]  /*78f0*/  STS.U16 [R174+UR13+0x4800], R213 ;  /* 0x004800d5ae007988 */ /* 0x0201e8000800040d */
[----:B----4-:R0:W-:Y:S04]  /*7900*/  STS.U16 [R174+UR13+0x4a00], R217 ;  /* 0x004a00d9ae007988 */ /* 0x0101e8000800040d */
[----:B--2---:R0:W-:Y:S04]  /*7910*/  STS.U16 [R174+UR13+0x4c00], R221 ;  /* 0x004c00ddae007988 */ /* 0x0041e8000800040d */
[----:B---3--:R0:W-:Y:S04]  /*7920*/  STS.U16 [R174+UR13+0x4e00], R225 ;  /* 0x004e00e1ae007988 */ /* 0x0081e8000800040d */
        /* <DEDUP_REMOVED lines=36> */
[----:B------:R1:W-:Y:S06]  /*7b70*/  MEMBAR.ALL.CTA ;  /* 0x0000000000007992 */ /* 0x0003ec0000008000 */
[----:B-1----:R-:W1:Y:S02]  /*7b80*/  FENCE.VIEW.ASYNC.S ;  /* 0x00000000000073c6 */ /* 0x002e640000000000 */
[----:B-1----:R-:W-:Y:S06]  /*7b90*/  BAR.SYNC.DEFER_BLOCKING 0x0 ;  /* 0x0000000000007b1d */ /* 0x002fec0000010000 */
[----:B------:R-:W-:Y:S05]  /*7ba0*/  @P4 BRA `(.L_x_9) ;  /* 0x00000000003c4947 */ /* 0x000fea0003800000 */
[----:B------:R-:W-:Y:S01]  /*7bb0*/  UMOV UR20, UR8 ;  /* 0x0000000800147c82 */ /* 0x000fe20008000000 */
[----:B------:R-:W-:Y:S01]  /*7bc0*/  UMOV UR21, 0x40004040 ;  /* 0x4000404000157882 */ /* 0x000fe20000000000 */
[----:B------:R-:W-:Y:S01]  /*7bd0*/  UMOV UR22, UR10 ;  /* 0x0000000a00167c82 */ /* 0x000fe20008000000 */
[----:B------:R-:W-:Y:S01]  /*7be0*/  UMOV UR23, 0x80004020 ;  /* 0x8000402000177882 */ /* 0x000fe20000000000 */
[----:B------:R-:W-:Y:S01]  /*7bf0*/  UMOV UR24, 0x0 ;  /* 0x0000000000187882 */ /* 0x000fe20000000000 */
[----:B------:R-:W-:Y:S01]  /*7c00*/  UMOV UR25, 0x4408010 ;  /* 0x0440801000197882 */ /* 0x000fe20000000000 */
[----:B------:R-:W-:Y:S01]  /*7c10*/  UMOV UR6, UR15 ;  /* 0x0000000f00067c82 */ /* 0x000fe20008000000 */
[----:B------:R-:W-:Y:S01]  /*7c20*/  UMOV UR7, URZ ;  /* 0x000000ff00077c82 */ /* 0x000fe20008000000 */
[----:B------:R-:W-:Y:S01]  /*7c30*/  UMOV UR28, 0x0 ;  /* 0x00000000001c7882 */ /* 0x000fe20000000000 */
[----:B------:R-:W-:Y:S01]  /*7c40*/  UMOV UR29, 0x4408010 ;  /* 0x04408010001d7882 */ /* 0x000fe20000000000 */
[----:B------:R1:W-:Y:S01]  /*7c50*/  UTCHMMA gdesc[UR20], gdesc[UR22], tmem[UR12], tmem[UR24], idesc[UR25], UPT ;  /* 0x00ff1816140075ea */ /* 0x0003e2000b80000c */
[----:B------:R-:W-:Y:S01]  /*7c60*/  UMOV UR6, UR6 ;  /* 0x0000000600067c82 */ /* 0x000fe20008000000 */
[----:B------:R1:W-:Y:S01]  /*7c70*/  UTCHMMA gdesc[UR16], gdesc[UR18], tmem[UR12], tmem[UR28], idesc[UR29], UPT ;  /* 0x00ff1c12100075ea */ /* 0x0003e2000b80000c */
[----:B------:R1:W-:Y:S01]  /*7c80*/  UTCBAR [UR6], URZ ;  /* 0x000000ff060073e9 */ /* 0x0003e200080000ff */
[----:B------:R-:W-:-:S02]  /*7c90*/  NOP ;  /* 0x0000000000007918 */ /* 0x000fc40000000000 */
.L_x_9:
[----:B------:R-:W-:Y:S01]  /*7ca0*/  UIADD3 UR5, UPT, UPT, UR5, 0x1, URZ ;  /* 0x0000000105057890 */ /* 0x000fe2000fffe0ff */
[----:B------:R-:W-:Y:S02]  /*7cb0*/  VIADD R168, R168, 0xffffffff ;  /* 0xffffffffa8a87836 */ /* 0x000fe40000000000 */
[----:B------:R-:W-:Y:S01]  /*7cc0*/  VIADD R28, R28, 0xffffffe0 ;  /* 0xffffffe01c1c7836 */ /* 0x000fe20000000000 */
[----:B------:R-:W-:Y:S02]  /*7cd0*/  UISETP.GT.AND UP1, UPT, UR5, 0x1, UPT ;  /* 0x000000010500788c */ /* 0x000fe4000bf24270 */
[----:B------:R-:W-:Y:S02]  /*7ce0*/  ISETP.NE.U32.AND P0, PT, R168, RZ, PT ;  /* 0x000000ffa800720c */ /* 0x000fe40003f05070 */
[----:B-1----:R-:W-:Y:S02]  /*7cf0*/  USEL UR6, URZ, 0x1, !UP1 ;  /* 0x00000001ff067887 */ /* 0x002fe4000c800000 */
[----:B------:R-:W-:-:S02]  /*7d00*/  USEL UR5, UR5, URZ, !UP1 ;  /* 0x000000ff05057287 */ /* 0x000fc4000c800000 */
[----:B------:R-:W-:-:S03]  /*7d10*/  ULOP3.LUT UR7, UR4, UR6, URZ, 0x3c, !UPT ;  /* 0x0000000604077292 */ /* 0x000fc6000f8e3cff */
[----:B------:R-:W-:-:S04]  /*7d20*/  UMOV UR6, UR4 ;  /* 0x0000000400067c82 */ /* 0x000fc80008000000 */
[----:B------:R-:W-:Y:S01]  /*7d30*/  UMOV UR4, UR7 ;  /* 0x0000000700047c82 */ /* 0x000fe20008000000 */
[----:B------:R-:W-:Y:S05]  /*7d40*/  @P0 BRA `(.L_x_10) ;  /* 0xffffffe800280947 */ /* 0x000fea000383ffff */
.L_x_7:
[----:B------:R-:W-:Y:S01]  /*7d50*/  ISETP.GE.AND P0, PT, R171, 0x20, PT ;  /* 0x00000020ab00780c */ /* 0x000fe20003f06270 */
[C---:B------:R-:W-:Y:S02]  /*7d60*/  IMAD.SHL.U32 R133, R132.reuse, 0x80, RZ ;  /* 0x0000008084857824 */ /* 0x040fe400078e00ff */
[----:B------:R-:W-:-:S10]  /*7d70*/  IMAD.SHL.U32 R143, R132, 0x10, RZ ;  /* 0x00000010848f7824 */ /* 0x000fd400078e00ff */
[----:B------:R-:W-:Y:S05]  /*7d80*/  @!P0 BRA `(.L_x_11) ;  /* 0x0000000000108947 */ /* 0x000fea0003800000 */
[----:B------:R-:W-:-:S06]  /*7d90*/  USHF.L.U32 UR6, UR6, 0x1f, URZ ;  /* 0x0000001f06067899 */ /* 0x000fcc00080006ff */
[----:B------:R-:W-:-:S04]  /*7da0*/  IMAD.U32 R4, RZ, RZ, UR6 ;  /* 0x00000006ff047e24 */ /* 0x000fc8000f8e00ff */
[----:B------:R-:W1:Y:S02]  /*7db0*/  SYNCS.PHASECHK.TRANS64.TRYWAIT P0, [UR15], R4 ;  /* 0x00000004ff0075a7 */ /* 0x000e64000800110f */
[----:B-1----:R-:W-:Y:S05]  /*7dc0*/  @!P0 BRA `(.L_x_12) ;  /* 0x0000004400808947 */ /* 0x002fea0003800000 */
.L_x_11:
[----:B------:R-:W-:Y:S01]  /*7dd0*/  BAR.SYNC.DEFER_BLOCKING 0x0 ;  /* 0x0000000000007b1d */ /* 0x000fe20000010000 */
[----:B------:R-:W-:Y:S02]  /*7de0*/  LOP3.LUT R134, R133, 0x800, RZ, 0xc0, !PT ;  /* 0x0000080085867812 */ /* 0x000fe400078ec0ff */
[----:B------:R-:W-:Y:S02]  /*7df0*/  LOP3.LUT R133, R143, 0xf0, RZ, 0xc0, !PT ;  /* 0x000000f08f857812 */ /* 0x000fe400078ec0ff */
[----:B------:R-:W-:Y:S01]  /*7e00*/  LOP3.LUT R145, R132, 0x60, RZ, 0xc0, !PT ;  /* 0x0000006084917812 */ /* 0x000fe200078ec0ff */
[----:B0-----:R-:W0:Y:S01]  /*7e10*/  LDCU.128 UR8, c[0x0][0x390] ;  /* 0x00007200ff0877ac */ /* 0x001e220008000c00 */
[----:B------:R-:W-:Y:S02]  /*7e20*/  IADD3 R144, PT, PT, R133, UR13, R134 ;  /* 0x0000000d85907c10 */ /* 0x000fe4000fffe086 */
[C---:B------:R-:W-:Y:S01]  /*7e30*/  LOP3.LUT R132, R0.reuse, R3, RZ, 0xfc, !PT ;  /* 0x0000000300847212 */ /* 0x040fe200078efcff */
[----:B------:R-:W1:Y:S01]  /*7e40*/  LDCU UR4, c[0x0][0x3b4] ;  /* 0x00007680ff0477ac */ /* 0x000e620008000800 */
[----:B------:R-:W-:-:S02]  /*7e50*/  LOP3.LUT R133, R0, 0x1e, R3, 0xfe, !PT ;  /* 0x0000001e00857812 */ /* 0x000fc400078efe03 */
[C-C-:B------:R-:W-:Y:S01]  /*7e60*/  LOP3.LUT R134, R0.reuse, 0x1c, R3.reuse, 0xfe, !PT ;  /* 0x0000001c00867812 */ /* 0x140fe200078efe03 */
[----:B------:R-:W2:Y:S01]  /*7e70*/  LDCU UR5, c[0x0][0x39c] ;  /* 0x00007380ff0577ac */ /* 0x000ea20008000800 */
[C-C-:B------:R-:W-:Y:S02]  /*7e80*/  LOP3.LUT R135, R0.reuse, 0x1a, R3.reuse, 0xfe, !PT ;  /* 0x0000001a00877812 */ /* 0x140fe400078efe03 */
[C-C-:B------:R-:W-:Y:S01]  /*7e90*/  LOP3.LUT R136, R0.reuse, 0x18, R3.reuse, 0xfe, !PT ;  /* 0x0000001800887812 */ /* 0x140fe200078efe03 */
[----:B------:R-:W3:Y:S01]  /*7ea0*/  LDCU UR6, c[0x0][0x39c] ;  /* 0x00007380ff0677ac */ /* 0x000ee20008000800 */
[C-C-:B------:R-:W-:Y:S02]  /*7eb0*/  LOP3.LUT R137, R0.reuse, 0x16, R3.reuse, 0xfe, !PT ;  /* 0x0000001600897812 */ /* 0x140fe400078efe03 */
[C-C-:B------:R-:W-:Y:S02]  /*7ec0*/  LOP3.LUT R138, R0.reuse, 0x14, R3.reuse, 0xfe, !PT ;  /* 0x00000014008a7812 */ /* 0x140fe400078efe03 */
[C-C-:B------:R-:W-:Y:S01]  /*7ed0*/  LOP3.LUT R139, R0.reuse, 0x12, R3.reuse, 0xfe, !PT ;  /* 0x00000012008b7812 */ /* 0x140fe200078efe03 */
[----:B------:R-:W4:Y:S02]  /*7ee0*/  @!P1 SYNCS.CCTL.IV [UR13+0xa000] ;  /* 0x00a00000ff0099b1 */ /* 0x000f24000800000d */
[----:B----4-:R-:W-:Y:S01]  /*7ef0*/  BAR.SYNC.DEFER_BLOCKING 0x0 ;  /* 0x0000000000007b1d */ /* 0x010fe20000010000 */
[----:B------:R-:W-:-:S02]  /*7f00*/  LOP3.LUT R140, R0, 0x10, R3, 0xfe, !PT ;  /* 0x00000010008c7812 */ /* 0x000fc400078efe03 */
[C-C-:B------:R-:W-:Y:S02]  /*7f10*/  LOP3.LUT R141, R0.reuse, 0xe, R3.reuse, 0xfe, !PT ;  /* 0x0000000e008d7812 */ /* 0x140fe400078efe03 */
[C-C-:B------:R-:W-:Y:S02]  /*7f20*/  LOP3.LUT R142, R0.reuse, 0xc, R3.reuse, 0xfe, !PT ;  /* 0x0000000c008e7812 */ /* 0x140fe400078efe03 */
[C-C-:B------:R-:W-:Y:S01]  /*7f30*/  LOP3.LUT R148, R0.reuse, 0xa, R3.reuse, 0xfe, !PT ;  /* 0x0000000a00947812 */ /* 0x140fe200078efe03 */
[----:B------:R-:W-:Y:S01]  /*7f40*/  LDTM.16dp32bit_t0_t15.x128 R4, tmem[UR14] ;  /* 0x0000000e000479ee */ /* 0x000fe20008b80000 */
[----:B------:R-:W4:Y:S01]  /*7f50*/  LDTM.16dp32bit_t16_t31.x128 R4, tmem[UR14+0x80] ;  /* 0x0000800e000479ee */ /* 0x000f220008ba0000 */
[C-C-:B------:R-:W-:Y:S02]  /*7f60*/  LOP3.LUT R150, R0.reuse, 0x8, R3.reuse, 0xfe, !PT ;  /* 0x0000000800967812 */ /* 0x140fe400078efe03 */
[C-C-:B------:R-:W-:Y:S02]  /*7f70*/  LOP3.LUT R152, R0.reuse, 0x6, R3.reuse, 0xfe, !PT ;  /* 0x0000000600987812 */ /* 0x140fe400078efe03 */
[----:B------:R-:W-:-:S02]  /*7f80*/  LOP3.LUT R154, R0, 0x4, R3, 0xfe, !PT ;  /* 0x00000004009a7812 */ /* 0x000fc400078efe03 */
[----:B------:R-:W-:Y:S01]  /*7f90*/  LOP3.LUT R156, R0, 0x2, R3, 0xfe, !PT ;  /* 0x00000002009c7812 */ /* 0x000fe200078efe03 */
[----:B------:R-:W-:Y:S01]  /*7fa0*/  IMAD R0, R145, 0x8, R144 ;  /* 0x0000000891007824 */ /* 0x000fe200078e0290 */
[----:B------:R-:W5:Y:S01]  /*7fb0*/  LDC R3, c[0x0][0x3b8] ;  /* 0x0000ee00ff037b82 */ /* 0x000f620000000800 */
[C---:B0-----:R-:W-:Y:S01]  /*7fc0*/  ISETP.GE.AND P0, PT, R2.reuse, UR10, PT ;  /* 0x0000000a02007c0c */ /* 0x041fe2000bf06270 */
[----:B-1----:R-:W-:Y:S01]  /*7fd0*/  IMAD R2, R2, UR4, RZ ;  /* 0x0000000402027c24 */ /* 0x002fe2000f8e02ff */
[----:B------:R-:W0:Y:S02]  /*7fe0*/  LDCU UR4, c[0x0][0x39c] ;  /* 0x00007380ff0477ac */ /* 0x000e240008000800 */
[----:B------:R-:W-:Y:S02]  /*7ff0*/  ISETP.LT.AND P3, PT, R156, UR11, !P0 ;  /* 0x0000000b9c007c0c */ /* 0x000fe4000c761270 */
[----:B------:R-:W-:Y:S01]  /*8000*/  ISETP.LT.AND P4, PT, R154, UR11, !P0 ;  /* 0x0000000b9a007c0c */ /* 0x000fe2000c781270 */
[----:B------:R-:W1:Y:S01]  /*8010*/  @!P1 SYNCS.CCTL.IV [UR13+0xa008] ;  /* 0x00a00800ff0099b1 */ /* 0x000e62000800000d */
[----:B------:R-:W-:Y:S01]  /*8020*/  NOP ;  /* 0x0000000000007918 */ /* 0x000fe20000000000 */
[----:B------:R-:W-:-:S02]  /*8030*/  ISETP.LT.AND P2, PT, R152, UR11, !P0 ;  /* 0x0000000b98007c0c */ /* 0x000fc4000c741270 */
[----:B------:R-:W-:Y:S02]  /*8040*/  ISETP.LT.AND P1, PT, R150, UR11, !P0 ;  /* 0x0000000b96007c0c */ /* 0x000fe4000c721270 */
[----:B----4-:R-:W-:Y:S02]  /*8050*/  F2FP.F16.F32.PACK_AB R144, R6, R4 ;  /* 0x000000040690723e */ /* 0x010fe400000000ff */
[----:B------:R-:W-:Y:S02]  /*8060*/  F2FP.F16.F32.PACK_AB R4, R7, R5 ;  /* 0x000000050704723e */ /* 0x000fe400000000ff */
[----:B------:R-:W-:Y:S02]  /*8070*/  F2FP.F16.F32.PACK_AB R5, R11, R9 ;  /* 0x000000090b05723e */ /* 0x000fe400000000ff */
[----:B------:R-:W-:Y:S02]  /*8080*/  F2FP.F16.F32.PACK_AB R6, R15, R13 ;  /* 0x0000000d0f06723e */ /* 0x000fe400000000ff */
[----:B------:R-:W-:-:S02]  /*8090*/  F2FP.F16.F32.PACK_AB R11, R35, R33 ;  /* 0x00000021230b723e */ /* 0x000fc400000000ff */
[----:B------:R-:W-:Y:S02]  /*80a0*/  F2FP.F16.F32.PACK_AB R52, R54, R52 ;  /* 0x000000343634723e */ /* 0x000fe400000000ff */
[----:B------:R-:W-:Y:S01]  /*80b0*/  F2FP.F16.F32.PACK_AB R13, R43, R41 ;  /* 0x000000292b0d723e */ /* 0x000fe200000000ff */
[-C--:B-----5:R-:W-:Y:S01]  /*80c0*/  IMAD R41, R156, R3.reuse, RZ ;  /* 0x000000039c297224 */ /* 0x0a0fe200078e02ff */
[----:B------:R-:W-:Y:S01]  /*80d0*/  F2FP.F16.F32.PACK_AB R54, R62, R60 ;  /* 0x0000003c3e36723e */ /* 0x000fe200000000ff */
[----:B------:R-:W-:Y:S01]  /*80e0*/  IMAD R43, R154, R3, RZ ;  /* 0x000000039a2b7224 */ /* 0x000fe200078e02ff */
[----:B------:R-:W-:Y:S01]  /*80f0*/  F2FP.F16.F32.PACK_AB R35, R115, R113 ;  /* 0x000000717323723e */ /* 0x000fe200000000ff */
[----:B------:R-:W-:Y:S01]  /*8100*/  IMAD R113, R132, R3, RZ ;  /* 0x0000000384717224 */ /* 0x000fe200078e02ff */
[----:B------:R-:W-:Y:S02]  /*8110*/  LEA R60, P5, R2, UR8, 0x1 ;  /* 0x00000008023c7c11 */ /* 0x000fe4000f8a08ff */
[----:B------:R-:W-:-:S02]  /*8120*/  F2FP.F16.F32.PACK_AB R146, R14, R12 ;  /* 0x0000000c0e92723e */ /* 0x000fc400000000ff */
[----:B------:R-:W-:Y:S02]  /*8130*/  F2FP.F16.F32.PACK_AB R68, R70, R68 ;  /* 0x000000444644723e */ /* 0x000fe400000000ff */
[----:B------:R-:W-:Y:S01]  /*8140*/  F2FP.F16.F32.PACK_AB R14, R47, R45 ;  /* 0x0000002d2f0e723e */ /* 0x000fe200000000ff */
[-C--:B------:R-:W-:Y:S01]  /*8150*/  IMAD R45, R152, R3.reuse, RZ ;  /* 0x00000003982d7224 */ /* 0x080fe200078e02ff */
[----:B------:R-:W-:Y:S01]  /*8160*/  F2FP.F16.F32.PACK_AB R70, R78, R76 ;  /* 0x0000004c4e46723e */ /* 0x000fe200000000ff */
[----:B------:R-:W-:Y:S01]  /*8170*/  IMAD R47, R150, R3, RZ ;  /* 0x00000003962f7224 */ /* 0x000fe200078e02ff */
[----:B------:R-:W-:Y:S02]  /*8180*/  LEA.HI.X.SX32 R2, R2, UR9, 0x1, P5 ;  /* 0x0000000902027c11 */ /* 0x000fe4000a8f0eff */
[----:B------:R-:W-:Y:S02]  /*8190*/  F2FP.F16.F32.PACK_AB R145, R10, R8 ;  /* 0x000000080a91723e */ /* 0x000fe400000000ff */
[----:B------:R-:W-:-:S02]  /*81a0*/  LEA R62, P5, R113, R60, 0x1 ;  /* 0x0000003c713e7211 */ /* 0x000fc400078a08ff */
[----:B------:R-:W-:Y:S02]  /*81b0*/  LEA R76, P6, R41, R60, 0x1 ;  /* 0x0000003c294c7211 */ /* 0x000fe400078c08ff */
[----:B------:R-:W-:Y:S02]  /*81c0*/  F2FP.F16.F32.PACK_AB R8, R23, R21 ;  /* 0x000000151708723e */ /* 0x000fe400000000ff */
[----:B------:R-:W-:Y:S02]  /*81d0*/  F2FP.F16.F32.PACK_AB R147, R18, R16 ;  /* 0x000000101293723e */ /* 0x000fe400000000ff */
[----:B------:R-:W-:Y:S02]  /*81e0*/  F2FP.F16.F32.PACK_AB R21, R26, R24 ;  /* 0x000000181a15723e */ /* 0x000fe400000000ff */
[----:B------:R-:W-:Y:S01]  /*81f0*/  F2FP.F16.F32.PACK_AB R18, R63, R61 ;  /* 0x0000003d3f12723e */ /* 0x000fe200000000ff */
[----:B-1----:R-:W-:Y:S01]  /*8200*/  STS.128 [R0], R144 ;  /* 0x0000009000007388 */ /* 0x002fe20000000c00 */
[----:B------:R-:W-:-:S02]  /*8210*/  F2FP.F16.F32.PACK_AB R24, R71, R69 ;  /* 0x000000454718723e */ /* 0x000fc400000000ff */
[----:B------:R-:W-:Y:S02]  /*8220*/  F2FP.F16.F32.PACK_AB R26, R79, R77 ;  /* 0x0000004d4f1a723e */ /* 0x000fe400000000ff */
[----:B------:R-:W-:Y:S02]  /*8230*/  F2FP.F16.F32.PACK_AB R71, R82, R80 ;  /* 0x000000505247723e */ /* 0x000fe400000000ff */
[-C--:B------:R-:W-:Y:S01]  /*8240*/  LEA.HI.X.SX32 R63, R113, R2.reuse, 0x1, P5 ;  /* 0x00000002713f7211 */ /* 0x080fe200028f0eff */
[----:B------:R-:W-:Y:S01]  /*8250*/  IMAD R113, R3, 0x20, R113 ;  /* 0x0000002003717824 */ /* 0x000fe200078e0271 */
[----:B------:R-:W-:Y:S02]  /*8260*/  LEA.HI.X.SX32 R77, R41, R2, 0x1, P6 ;  /* 0x00000002294d7211 */ /* 0x000fe400030f0eff */
[-C--:B------:R-:W-:Y:S02]  /*8270*/  LEA R78, P5, R43, R60.reuse, 0x1 ;  /* 0x0000003c2b4e7211 */ /* 0x080fe400078a08ff */
[----:B------:R-:W-:-:S02]  /*8280*/  LEA R80, P6, R45, R60, 0x1 ;  /* 0x0000003c2d507211 */ /* 0x000fc400078c08ff */
[----:B------:R-:W-:Y:S02]  /*8290*/  F2FP.F16.F32.PACK_AB R9, R27, R25 ;  /* 0x000000191b09723e */ /* 0x000fe400000000ff */
[----:B------:R-:W-:Y:S02]  /*82a0*/  F2FP.F16.F32.PACK_AB R27, R83, R81 ;  /* 0x00000051531b723e */ /* 0x000fe400000000ff */
[-C--:B------:R-:W-:Y:S01]  /*82b0*/  LEA.HI.X.SX32 R79, R43, R2.reuse, 0x1, P5 ;  /* 0x000000022b4f7211 */ /* 0x080fe200028f0eff */
[-C--:B------:R-:W-:Y:S01]  /*82c0*/  IMAD R43, R148, R3.reuse, RZ ;  /* 0x00000003942b7224 */ /* 0x080fe200078e02ff */
[----:B------:R-:W-:Y:S01]  /*82d0*/  LEA.HI.X.SX32 R81, R45, R2, 0x1, P6 ;  /* 0x000000022d517211 */ /* 0x000fe200030f0eff */
[----:B------:R-:W-:Y:S01]  /*82e0*/  IMAD R45, R142, R3, RZ ;  /* 0x000000038e2d7224 */ /* 0x000fe200078e02ff */
[----:B------:R-:W-:Y:S02]  /*82f0*/  F2FP.F16.F32.PACK_AB R7, R19, R17 ;  /* 0x000000111307723e */ /* 0x000fe400000000ff */
[----:B------:R-:W-:-:S02]  /*8300*/  LEA R82, P6, R47, R60, 0x1 ;  /* 0x0000003c2f527211 */ /* 0x000fc400078c08ff */
[----:B------:R-:W-:Y:S01]  /*8310*/  F2FP.F16.F32.PACK_AB R20, R22, R20 ;  /* 0x000000141614723e */ /* 0x000fe200000000ff */
[----:B------:R-:W-:Y:S01]  /*8320*/  STS.128 [R0+0x400], R4 ;  /* 0x0004000400007388 */ /* 0x000fe20000000c00 */
[----:B------:R-:W-:Y:S02]  /*8330*/  F2FP.F16.F32.PACK_AB R22, R30, R28 ;  /* 0x0000001c1e16723e */ /* 0x000fe400000000ff */
[----:B------:R-:W-:Y:S02]  /*8340*/  F2FP.F16.F32.PACK_AB R28, R87, R85 ;  /* 0x00000055571c723e */ /* 0x000fe400000000ff */
[----:B------:R-:W-:Y:S02]  /*8350*/  F2FP.F16.F32.PACK_AB R85, R90, R88 ;  /* 0x000000585a55723e */ /* 0x000fe400000000ff */
[----:B------:R-:W-:Y:S01]  /*8360*/  LEA.HI.X.SX32 R83, R47, R2, 0x1, P6 ;  /* 0x000000022f537211 */ /* 0x000fe200030f0eff */
[----:B------:R-:W-:Y:S01]  /*8370*/  IMAD R47, R141, R3, RZ ;  /* 0x000000038d2f7224 */ /* 0x000fe200078e02ff */
[----:B------:R-:W-:-:S02]  /*8380*/  LEA R88, P6, R43, R60, 0x1 ;  /* 0x0000003c2b587211 */ /* 0x000fc400078c08ff */
[----:B------:R-:W-:Y:S01]  /*8390*/  F2FP.F16.F32.PACK_AB R10, R31, R29 ;  /* 0x0000001d1f0a723e */ /* 0x000fe200000000ff */
[----:B------:R-:W-:Y:S01]  /*83a0*/  BAR.SYNC.DEFER_BLOCKING 0x0 ;  /* 0x0000000000007b1d */ /* 0x000fe20000010000 */
[----:B------:R-:W-:Y:S02]  /*83b0*/  F2FP.F16.F32.PACK_AB R29, R91, R89 ;  /* 0x000000595b1d723e */ /* 0x000fe400000000ff */
[----:B------:R-:W-:Y:S02]  /*83c0*/  LEA.HI.X.SX32 R89, R43, R2, 0x1, P6 ;  /* 0x000000022b597211 */ /* 0x000fe400030f0eff */
[----:B------:R-:W-:Y:S02]  /*83d0*/  LEA R90, P6, R45, R60, 0x1 ;  /* 0x0000003c2d5a7211 */ /* 0x000fe400078c08ff */
[----:B------:R-:W-:Y:S02]  /*83e0*/  F2FP.F16.F32.PACK_AB R84, R86, R84 ;  /* 0x000000545654723e */ /* 0x000fe400000000ff */
[----:B------:R-:W-:Y:S01]  /*83f0*/  F2FP.F16.F32.PACK_AB R15, R51, R49 ;  /* 0x00000031330f723e */ /* 0x000fe200000000ff */
[-C--:B------:R-:W-:Y:S01]  /*8400*/  IMAD R49, R140, R3.reuse, RZ ;  /* 0x000000038c317224 */ /* 0x080fe200078e02ff */
[----:B------:R-:W-:Y:S01]  /*8410*/  F2FP.F16.F32.PACK_AB R86, R94, R92 ;  /* 0x0000005c5e56723e */ /* 0x000fe200000000ff */
[-C--:B------:R-:W-:Y:S01]  /*8420*/  IMAD R51, R138, R3.reuse, RZ ;  /* 0x000000038a337224 */ /* 0x080fe200078e02ff */
[----:B------:R-:W-:Y:S01]  /*8430*/  LEA.HI.X.SX32 R91, R45, R2, 0x1, P6 ;  /* 0x000000022d5b7211 */ /* 0x000fe200030f0eff */
[----:B------:R-:W-:Y:S01]  /*8440*/  IMAD R45, R139, R3, RZ ;  /* 0x000000038b2d7224 */ /* 0x000fe200078e02ff */
[----:B------:R-:W-:-:S02]  /*8450*/  LEA R92, P6, R47, R60, 0x1 ;  /* 0x0000003c2f5c7211 */ /* 0x000fc400078c08ff */
[----:B------:R-:W-:Y:S02]  /*8460*/  F2FP.F16.F32.PACK_AB R30, R95, R93 ;  /* 0x0000005d5f1e723e */ /* 0x000fe400000000ff */
[----:B------:R-:W-:Y:S02]  /*8470*/  LEA.HI.X.SX32 R93, R47, R2, 0x1, P6 ;  /* 0x000000022f5d7211 */ /* 0x000fe400030f0eff */
[C---:B------:R-:W-:Y:S02]  /*8480*/  LEA R94, P6, R49.reuse, R60, 0x1 ;  /* 0x0000003c315e7211 */ /* 0x040fe400078c08ff */
[----:B------:R-:W-:Y:S02]  /*8490*/  F2FP.F16.F32.PACK_AB R87, R98, R96 ;  /* 0x000000606257723e */ /* 0x000fe400000000ff */
[----:B------:R-:W-:Y:S01]  /*84a0*/  LEA.HI.X.SX32 R95, R49, R2, 0x1, P6 ;  /* 0x00000002315f7211 */ /* 0x000fe200030f0eff */
[----:B------:R-:W-:Y:S01]  /*84b0*/  IMAD R49, R137, R3, RZ ;  /* 0x0000000389317224 */ /* 0x000fe200078e02ff */
[----:B------:R-:W-:-:S02]  /*84c0*/  LEA R96, P6, R45, R60, 0x1 ;  /* 0x0000003c2d607211 */ /* 0x000fc400078c08ff */
[----:B------:R-:W-:Y:S02]  /*84d0*/  LOP3.LUT R61, R143, 0x7f0, RZ, 0xc0, !PT ;  /* 0x000007f08f3d7812 */ /* 0x000fe400078ec0ff */
[----:B------:R-:W-:Y:S02]  /*84e0*/  F2FP.F16.F32.PACK_AB R36, R38, R36 ;  /* 0x000000242624723e */ /* 0x000fe400000000ff */
[----:B------:R-:W-:Y:S02]  /*84f0*/  F2FP.F16.F32.PACK_AB R16, R55, R53 ;  /* 0x000000353710723e */ /* 0x000fe400000000ff */
[----:B------:R-:W-:Y:S02]  /*8500*/  F2FP.F16.F32.PACK_AB R31, R99, R97 ;  /* 0x00000061631f723e */ /* 0x000fe400000000ff */
[----:B------:R-:W-:Y:S02]  /*8510*/  F2FP.F16.F32.PACK_AB R38, R46, R44 ;  /* 0x0000002c2e26723e */ /* 0x000fe400000000ff */
[----:B------:R-:W-:-:S02]  /*8520*/  F2FP.F16.F32.PACK_AB R55, R66, R64 ;  /* 0x000000404237723e */ /* 0x000fc400000000ff */
[----:B------:R-:W-:Y:S02]  /*8530*/  F2FP.F16.F32.PACK_AB R19, R67, R65 ;  /* 0x000000414313723e */ /* 0x000fe400000000ff */
[----:B------:R-:W-:Y:S01]  /*8540*/  LEA.HI.X.SX32 R97, R45, R2, 0x1, P6 ;  /* 0x000000022d617211 */ /* 0x000fe200030f0eff */
[----:B------:R-:W1:Y:S01]  /*8550*/  LDS.128 R64, [R61+UR13] ;  /* 0x0000000d3d407984 */ /* 0x000e620008000c00 */
[----:B------:R-:W-:Y:S02]  /*8560*/  F2FP.F16.F32.PACK_AB R23, R34, R32 ;  /* 0x000000202217723e */ /* 0x000fe400000000ff */
[----:B------:R-:W-:Y:S01]  /*8570*/  F2FP.F16.F32.PACK_AB R69, R74, R72 ;  /* 0x000000484a45723e */ /* 0x000fe200000000ff */
[----:B------:R-:W-:Y:S01]  /*8580*/  LDS.128 R44, [R61+UR13+0x800] ;  /* 0x0008000d3d2c7984 */ /* 0x000fe20008000c00 */
[----:B------:R-:W-:Y:S02]  /*8590*/  F2FP.F16.F32.PACK_AB R25, R75, R73 ;  /* 0x000000494b19723e */ /* 0x000fe400000000ff */
[----:B------:R-:W-:Y:S01]  /*85a0*/  F2FP.F16.F32.PACK_AB R12, R39, R37 ;  /* 0x00000025270c723e */ /* 0x000fe200000000ff */
[----:B------:R-:W-:Y:S01]  /*85b0*/  BAR.SYNC.DEFER_BLOCKING 0x0 ;  /* 0x0000000000007b1d */ /* 0x000fe20000010000 */
[----:B------:R-:W-:-:S02]  /*85c0*/  F2FP.F16.F32.PACK_AB R37, R42, R40 ;  /* 0x000000282a25723e */ /* 0x000fc400000000ff */
[----:B------:R-:W-:Y:S02]  /*85d0*/  F2FP.F16.F32.PACK_AB R39, R50, R48 ;  /* 0x000000303227723e */ /* 0x000fe400000000ff */
[----:B------:R-:W-:Y:S02]  /*85e0*/  F2FP.F16.F32.PACK_AB R53, R58, R56 ;  /* 0x000000383a35723e */ /* 0x000fe400000000ff */
[----:B------:R-:W-:Y:S01]  /*85f0*/  F2FP.F16.F32.PACK_AB R17, R59, R57 ;  /* 0x000000393b11723e */ /* 0x000fe200000000ff */
[-C--:B------:R-:W-:Y:S01]  /*8600*/  IMAD R57, R136, R3.reuse, RZ ;  /* 0x0000000388397224 */ /* 0x080fe200078e02ff */
[----:B------:R-:W-:Y:S01]  /*8610*/  LEA R98, P6, R51, R60, 0x1 ;  /* 0x0000003c33627211 */ /* 0x000fe200078c08ff */
[----:B------:R-:W-:Y:S01]  /*8620*/  IMAD R59, R134, R3, RZ ;  /* 0x00000003863b7224 */ /* 0x000fe200078e02ff */
[----:B------:R-:W-:Y:S02]  /*8630*/  F2FP.F16.F32.PACK_AB R32, R103, R101 ;  /* 0x000000656720723e */ /* 0x000fe400000000ff */
[----:B------:R-:W-:-:S02]  /*8640*/  F2FP.F16.F32.PACK_AB R101, R106, R104 ;  /* 0x000000686a65723e */ /* 0x000fc400000000ff */
[----:B------:R-:W-:Y:S01]  /*8650*/  LEA.HI.X.SX32 R99, R51, R2, 0x1, P6 ;  /* 0x0000000233637211 */ /* 0x000fe200030f0eff */
[----:B------:R-:W-:Y:S01]  /*8660*/  IMAD R51, R135, R3, RZ ;  /* 0x0000000387337224 */ /* 0x000fe200078e02ff */
[----:B------:R-:W-:Y:S02]  /*8670*/  LEA R104, P6, R49, R60, 0x1 ;  /* 0x0000003c31687211 */ /* 0x000fe400078c08ff */
[----:B------:R-:W-:Y:S02]  /*8680*/  F2FP.F16.F32.PACK_AB R33, R107, R105 ;  /* 0x000000696b21723e */ /* 0x000fe400000000ff */
[----:B------:R-:W-:Y:S02]  /*8690*/  LEA.HI.X.SX32 R105, R49, R2, 0x1, P6 ;  /* 0x0000000231697211 */ /* 0x000fe400030f0eff */
[----:B------:R-:W-:Y:S01]  /*86a0*/  LEA R106, P6, R57, R60, 0x1 ;  /* 0x0000003c396a7211 */ /* 0x000fe200078c08ff */
[----:B------:R-:W-:Y:S01]  /*86b0*/  STS.128 [R0], R20 ;  /* 0x0000001400007388 */ /* 0x000fe20000000c00 */
[----:B------:R-:W-:-:S02]  /*86c0*/  F2FP.F16.F32.PACK_AB R100, R102, R100 ;  /* 0x000000646664723e */ /* 0x000fc400000000ff */
[----:B------:R-:W-:Y:S01]  /*86d0*/  F2FP.F16.F32.PACK_AB R102, R110, R108 ;  /* 0x0000006c6e66723e */ /* 0x000fe200000000ff */
[----:B------:R-:W-:Y:S01]  /*86e0*/  STS.128 [R0+0x400], R8 ;  /* 0x0004000800007388 */ /* 0x000fe20000000c00 */
[----:B------:R-:W-:Y:S02]  /*86f0*/  LEA.HI.X.SX32 R107, R57, R2, 0x1, P6 ;  /* 0x00000002396b7211 */ /* 0x000fe400030f0eff */
[----:B------:R-:W-:Y:S01]  /*8700*/  LEA R108, P6, R51, R60, 0x1 ;  /* 0x0000003c336c7211 */ /* 0x000fe200078c08ff */
[----:B------:R-:W-:Y:S01]  /*8710*/  BAR.SYNC.DEFER_BLOCKING 0x0 ;  /* 0x0000000000007b1d */ /* 0x000fe20000010000 */
[----:B------:R-:W-:Y:S02]  /*8720*/  F2FP.F16.F32.PACK_AB R34, R111, R109 ;  /* 0x0000006d6f22723e */ /* 0x000fe400000000ff */
[----:B------:R-:W-:Y:S02]  /*8730*/  LEA.HI.X.SX32 R109, R51, R2, 0x1, P6 ;  /* 0x00000002336d7211 */ /* 0x000fe400030f0eff */
[----:B------:R-:W-:-:S02]  /*8740*/  F2FP.F16.F32.PACK_AB R103, R114, R112 ;  /* 0x000000707267723e */ /* 0x000fc400000000ff */
[C---:B------:R-:W-:Y:S02]  /*8750*/  LEA R110, P6, R59.reuse, R60, 0x1 ;  /* 0x0000003c3b6e7211 */ /* 0x040fe400078c08ff */
[----:B------:R-:W-:Y:S02]  /*8760*/  F2FP.F16.F32.PACK_AB R116, R118, R116 ;  /* 0x000000747674723e */ /* 0x000fe400000000ff */
[----:B------:R-:W-:Y:S02]  /*8770*/  LEA.HI.X.SX32 R111, R59, R2, 0x1, P6 ;  /* 0x000000023b6f7211 */ /* 0x000fe400030f0eff */
[----:B------:R-:W-:Y:S02]  /*8780*/  F2FP.F16.F32.PACK_AB R40, R119, R117 ;  /* 0x000000757728723e */ /* 0x000fe400000000ff */
[----:B------:R-:W-:Y:S02]  /*8790*/  F2FP.F16.F32.PACK_AB R117, R122, R120 ;  /* 0x000000787a75723e */ /* 0x000fe400000000ff */
[----:B------:R-:W-:-:S02]  /*87a0*/  F2FP.F16.F32.PACK_AB R41, R123, R121 ;  /* 0x000000797b29723e */ /* 0x000fc400000000ff */
[----:B------:R-:W-:Y:S02]  /*87b0*/  F2FP.F16.F32.PACK_AB R118, R126, R124 ;  /* 0x0000007c7e76723e */ /* 0x000fe400000000ff */
[----:B------:R-:W-:Y:S02]  /*87c0*/  F2FP.F16.F32.PACK_AB R42, R127, R125 ;  /* 0x0000007d7f2a723e */ /* 0x000fe400000000ff */
[----:B------:R-:W-:Y:S01]  /*87d0*/  F2FP.F16.F32.PACK_AB R119, R130, R128 ;  /* 0x000000808277723e */ /* 0x000fe200000000ff */
[----:B------:R-:W4:Y:S01]  /*87e0*/  LDS.128 R72, [R61+UR13] ;  /* 0x0000000d3d487984 */ /* 0x000f220008000c00 */
[----:B------:R-:W-:Y:S02]  /*87f0*/  F2FP.F16.F32.PACK_AB R43, R131, R129 ;  /* 0x00000081832b723e */ /* 0x000fe400000000ff */
[----:B------:R-:W-:Y:S01]  /*8800*/  ISETP.LT.AND P6, PT, R132, UR11, !P0 ;  /* 0x0000000b84007c0c */ /* 0x000fe2000c7c1270 */
[----:B------:R-:W-:Y:S01]  /*8810*/  LDS.128 R4, [R61+UR13+0x800] ;  /* 0x0008000d3d047984 */ /* 0x000fe20008000c00 */
[----:B------:R-:W-:Y:S01]  /*8820*/  BAR.SYNC.DEFER_BLOCKING 0x0 ;  /* 0x0000000000007b1d */ /* 0x000fe20000010000 */
[----:B------:R-:W-:-:S05]  /*8830*/  ISETP.LT.AND P5, PT, R148, UR11, !P0 ;  /* 0x0000000b94007c0c */ /* 0x000fca000c7a1270 */
[----:B------:R-:W-:Y:S04]  /*8840*/  STS.128 [R0], R36 ;  /* 0x0000002400007388 */ /* 0x000fe80000000c00 */
[----:B------:R-:W-:Y:S01]  /*8850*/  STS.128 [R0+0x400], R12 ;  /* 0x0004000c00007388 */ /* 0x000fe20000000c00 */
[----:B------:R-:W-:Y:S06]  /*8860*/  BAR.SYNC.DEFER_BLOCKING 0x0 ;  /* 0x0000000000007b1d */ /* 0x000fec0000010000 */
[----:B------:R-:W5:Y:S04]  /*8870*/  LDS.128 R20, [R61+UR13] ;  /* 0x0000000d3d147984 */ /* 0x000f680008000c00 */
[----:B------:R-:W-:Y:S01]  /*8880*/  LDS.128 R8, [R61+UR13+0x800] ;  /* 0x0008000d3d087984 */ /* 0x000fe20008000c00 */
[----:B------:R-:W-:Y:S06]  /*8890*/  BAR.SYNC.DEFER_BLOCKING 0x0 ;  /* 0x0000000000007b1d */ /* 0x000fec0000010000 */
[----:B------:R-:W-:Y:S04]  /*88a0*/  STS.128 [R0], R52 ;  /* 0x0000003400007388 */ /* 0x000fe80000000c00 */
[----:B------:R-:W-:Y:S01]  /*88b0*/  STS.128 [R0+0x400], R16 ;  /* 0x0004001000007388 */ /* 0x000fe20000000c00 */
[----:B------:R-:W-:Y:S06]  /*88c0*/  BAR.SYNC.DEFER_BLOCKING 0x0 ;  /* 0x0000000000007b1d */ /* 0x000fec0000010000 */
[----:B------:R-:W0:Y:S04]  /*88d0*/  LDS.128 R36, [R61+UR13] ;  /* 0x0000000d3d247984 */ /* 0x000e280008000c00 */
[----:B------:R-:W-:Y:S01]  /*88e0*/  LDS.128 R12, [R61+UR13+0x800] ;  /* 0x0008000d3d0c7984 */ /* 0x000fe20008000c00 */
[----:B------:R-:W-:Y:S06]  /*88f0*/  BAR.SYNC.DEFER_BLOCKING 0x0 ;  /* 0x0000000000007b1d */ /* 0x000fec0000010000 */
[----:B------:R1:W-:Y:S04]  /*8900*/  STS.128 [R0], R68 ;  /* 0x0000004400007388 */ /* 0x0003e80000000c00 */
[----:B------:R-:W-:Y:S01]  /*8910*/  STS.128 [R0+0x400], R24 ;  /* 0x0004001800007388 */ /* 0x000fe20000000c00 */
[----:B------:R-:W-:Y:S01]  /*8920*/  BAR.SYNC.DEFER_BLOCKING 0x0 ;  /* 0x0000000000007b1d */ /* 0x000fe20000010000 */
[----:B-1----:R-:W-:-:S05]  /*8930*/  PRMT R68, R64, 0x7632, R68 ;  /* 0x0000763240447816 */ /* 0x002fca0000000044 */
[----:B------:R-:W1:Y:S04]  /*8940*/  LDS.128 R48, [R61+UR13] ;  /* 0x0000000d3d307984 */ /* 0x000e680008000c00 */
        /* <DEDUP_REMOVED lines=8> */
[----:B------:R-:W-:Y:S04]  /*89d0*/  STS.128 [R0], R100 ;  /* 0x0000006400007388 */ /* 0x000fe80000000c00 */
[----:B------:R1:W-:Y:S01]  /*89e0*/  STS.128 [R0+0x400], R32 ;  /* 0x0004002000007388 */ /* 0x0003e20000000c00 */
[----:B------:R-:W-:Y:S01]  /*89f0*/  BAR.SYNC.DEFER_BLOCKING 0x0 ;  /* 0x0000000000007b1d */ /* 0x000fe20000010000 */
[----:B-1----:R-:W-:-:S02]  /*8a00*/  PRMT R32, R65, 0x7632, R32 ;  /* 0x0000763241207816 */ /* 0x002fc40000000020 */
[----:B------:R-:W-:Y:S02]  /*8a10*/  PRMT R33, R66, 0x7632, R33 ;  /* 0x0000763242217816 */ /* 0x000fe40000000021 */
[----:B------:R-:W-:Y:S02]  /*8a20*/  PRMT R34, R67, 0x7632, R34 ;  /* 0x0000763243227816 */ /* 0x000fe40000000022 */
[----:B----4-:R-:W-:Y:S01]  /*8a30*/  PRMT R35, R75, 0x7632, R35 ;  /* 0x000076324b237816 */ /* 0x010fe20000000023 */
[----:B------:R-:W1:Y:S04]  /*8a40*/  LDS.128 R56, [R61+UR13] ;  /* 0x0000000d3d387984 */ /* 0x000e680008000c00 */
[----:B------:R-:W-:Y:S01]  /*8a50*/  LDS.128 R28, [R61+UR13+0x800] ;  /* 0x0008000d3d1c7984 */ /* 0x000fe20008000c00 */
[----:B------:R-:W-:Y:S06]  /*8a60*/  BAR.SYNC.DEFER_BLOCKING 0x0 ;  /* 0x0000000000007b1d */ /* 0x000fec0000010000 */
[----:B------:R-:W-:Y:S04]  /*8a70*/  STS.128 [R0], R116 ;  /* 0x0000007400007388 */ /* 0x000fe80000000c00 */
[----:B------:R4:W-:Y:S01]  /*8a80*/  STS.128 [R0+0x400], R40 ;  /* 0x0004002800007388 */ /* 0x0009e20000000c00 */
[----:B------:R-:W-:Y:S01]  /*8a90*/  BAR.SYNC.DEFER_BLOCKING 0x0 ;  /* 0x0000000000007b1d */ /* 0x000fe20000010000 */
[C---:B----4-:R-:W-:Y:S01]  /*8aa0*/  LOP3.LUT R0, R132.reuse, 0x20, RZ, 0xfc, !PT ;  /* 0x0000002084007812 */ /* 0x050fe200078efcff */
[----:B------:R-:W-:Y:S01]  /*8ab0*/  IMAD R41, R3, 0x2, R113 ;  /* 0x0000000203297824 */ /* 0x000fe200078e0271 */
[----:B------:R-:W-:-:S03]  /*8ac0*/  LOP3.LUT R42, R132, 0x2c, RZ, 0xfc, !PT ;  /* 0x0000002c842a7812 */ /* 0x000fc600078efcff */
[----:B------:R-:W-:Y:S01]  /*8ad0*/  IMAD R43, R3, 0x2, R41 ;  /* 0x00000002032b7824 */ /* 0x000fe200078e0229 */
[----:B------:R-:W-:Y:S01]  /*8ae0*/  @P6 STG.E.U16 desc[UR26][R62.64], R64 ;  /* 0x000000403e006986 */ /* 0x000fe2000c10151a */
[----:B------:R-:W-:-:S03]  /*8af0*/  ISETP.LT.AND P6, PT, R142, UR11, !P0 ;  /* 0x0000000b8e007c0c */ /* 0x000fc6000c7c1270 */
[----:B------:R-:W-:Y:S01]  /*8b00*/  @P3 STG.E.U16 desc[UR26][R76.64], R68 ;  /* 0x000000444c003986 */ /* 0x000fe2000c10151a */
[----:B------:R-:W-:-:S03]  /*8b10*/  ISETP.LT.AND P3, PT, R141, UR11, !P0 ;  /* 0x0000000b8d007c0c */ /* 0x000fc6000c761270 */
[----:B------:R-:W-:Y:S01]  /*8b20*/  @P4 STG.E.U16 desc[UR26][R78.64], R65 ;  /* 0x000000414e004986 */ /* 0x000fe2000c10151a */
[----:B------:R-:W-:-:S03]  /*8b30*/  ISETP.LT.AND P4, PT, R140, UR11, !P0 ;  /* 0x0000000b8c007c0c */ /* 0x000fc6000c781270 */
[----:B------:R4:W-:Y:S01]  /*8b40*/  @P2 STG.E.U16 desc[UR26][R80.64], R32 ;  /* 0x0000002050002986 */ /* 0x0009e2000c10151a */
[----:B------:R-:W-:-:S03]  /*8b50*/  ISETP.LT.AND P2, PT, R139, UR11, !P0 ;  /* 0x0000000b8b007c0c */ /* 0x000fc6000c741270 */
[----:B------:R-:W-:Y:S01]  /*8b60*/  @P1 STG.E.U16 desc[UR26][R82.64], R66 ;  /* 0x0000004252001986 */ /* 0x000fe2000c10151a */
[----:B------:R-:W-:-:S03]  /*8b70*/  ISETP.LT.AND P1, PT, R138, UR11, !P0 ;  /* 0x0000000b8a007c0c */ /* 0x000fc6000c721270 */
[----:B------:R0:W-:Y:S01]  /*8b80*/  @P5 STG.E.U16 desc[UR26][R88.64], R33 ;  /* 0x0000002158005986 */ /* 0x0001e2000c10151a */
[----:B------:R-:W-:-:S03]  /*8b90*/  ISETP.LT.AND P5, PT, R137, UR11, !P0 ;  /* 0x0000000b89007c0c */ /* 0x000fc6000c7a1270 */
[----:B------:R-:W-:Y:S01]  /*8ba0*/  @P6 STG.E.U16 desc[UR26][R90.64], R67 ;  /* 0x000000435a006986 */ /* 0x000fe2000c10151a */
[----:B------:R-:W-:Y:S02]  /*8bb0*/  ISETP.LT.AND P6, PT, R136, UR11, !P0 ;  /* 0x0000000b88007c0c */ /* 0x000fe4000c7c1270 */
[----:B----4-:R-:W-:Y:S01]  /*8bc0*/  PRMT R32, R72, 0x7632, R32 ;  /* 0x0000763248207816 */ /* 0x010fe20000000020 */
[----:B------:R4:W-:Y:S01]  /*8bd0*/  @P3 STG.E.U16 desc[UR26][R92.64], R34 ;  /* 0x000000225c003986 */ /* 0x0009e2000c10151a */
[----:B------:R-:W-:Y:S02]  /*8be0*/  ISETP.LT.AND P3, PT, R135, UR11, !P0 ;  /* 0x0000000b87007c0c */ /* 0x000fe4000c761270 */
[----:B0-----:R-:W-:Y:S01]  /*8bf0*/  PRMT R33, R73, 0x7632, R33 ;  /* 0x0000763249217816 */ /* 0x001fe20000000021 */
[----:B------:R-:W-:Y:S01]  /*8c00*/  @P4 STG.E.U16 desc[UR26][R94.64], R72 ;  /* 0x000000485e004986 */ /* 0x000fe2000c10151a */
[----:B------:R-:W-:-:S03]  /*8c10*/  ISETP.LT.AND P4, PT, R134, UR11, !P0 ;  /* 0x0000000b86007c0c */ /* 0x000fc6000c781270 */
[----:B------:R0:W-:Y:S01]  /*8c20*/  @P2 STG.E.U16 desc[UR26][R96.64], R32 ;  /* 0x0000002060002986 */ /* 0x0001e2000c10151a */
[----:B------:R-:W-:Y:S02]  /*8c30*/  ISETP.LT.AND P2, PT, R0, UR11, !P0 ;  /* 0x0000000b00007c0c */ /* 0x000fe4000c741270 */
[----:B------:R-:W-:Y:S01]  /*8c40*/  LOP3.LUT R0, R132, 0x22, RZ, 0xfc, !PT ;  /* 0x0000002284007812 */ /* 0x000fe200078efcff */
[----:B------:R-:W-:Y:S01]  /*8c50*/  @P1 STG.E.U16 desc[UR26][R98.64], R73 ;  /* 0x0000004962001986 */ /* 0x000fe2000c10151a */
[----:B----4-:R-:W-:Y:S02]  /*8c60*/  PRMT R34, R74, 0x7632, R34 ;  /* 0x000076324a227816 */ /* 0x010fe40000000022 */
[----:B------:R-:W-:Y:S01]  /*8c70*/  ISETP.LT.AND P1, PT, R0, UR11, !P0 ;  /* 0x0000000b00007c0c */ /* 0x000fe2000c721270 */
[----:B------:R4:W-:Y:S01]  /*8c80*/  @P5 STG.E.U16 desc[UR26][R104.64], R33 ;  /* 0x0000002168005986 */ /* 0x0009e2000c10151a */
[C---:B------:R-:W-:Y:S01]  /*8c90*/  ISETP.LT.AND P5, PT, R133.reuse, UR11, !P0 ;  /* 0x0000000b85007c0c */ /* 0x040fe2000c7a1270 */
[----:B------:R-:W-:Y:S01]  /*8ca0*/  IMAD R133, R133, R3, RZ ;  /* 0x0000000385857224 */ /* 0x000fe200078e02ff */
[----:B------:R-:W-:Y:S01]  /*8cb0*/  LOP3.LUT R0, R132, 0x24, RZ, 0xfc, !PT ;  /* 0x0000002484007812 */ /* 0x000fe200078efcff */
[----:B------:R-:W-:Y:S03]  /*8cc0*/  @P6 STG.E.U16 desc[UR26][R106.64], R74 ;  /* 0x0000004a6a006986 */ /* 0x000fe6000c10151a */
[C---:B0-----:R-:W-:Y:S01]  /*8cd0*/  LEA R32, P6, R133.reuse, R60, 0x1 ;  /* 0x0000003c85207211 */ /* 0x041fe200078c08ff */
[----:B------:R0:W-:Y:S01]  /*8ce0*/  @P3 STG.E.U16 desc[UR26][R108.64], R34 ;  /* 0x000000226c003986 */ /* 0x0001e2000c10151a */
[----:B------:R-:W-:Y:S01]  /*8cf0*/  ISETP.LT.AND P3, PT, R0, UR4, !P0 ;  /* 0x0000000400007c0c */ /* 0x000fe2000c761270 */
[----:B------:R-:W1:Y:S01]  /*8d00*/  LDCU UR4, c[0x0][0x39c] ;  /* 0x00007380ff0477ac */ /* 0x000e620008000800 */
[----:B------:R-:W-:Y:S01]  /*8d10*/  LOP3.LUT R0, R132, 0x26, RZ, 0xfc, !PT ;  /* 0x0000002684007812 */ /* 0x000fe200078efcff */
[----:B------:R-:W-:Y:S01]  /*8d20*/  @P4 STG.E.U16 desc[UR26][R110.64], R75 ;  /* 0x0000004b6e004986 */ /* 0x000fe2000c10151a */
[----:B----4-:R-:W-:-:S02]  /*8d30*/  LEA.HI.X.SX32 R33, R133, R2, 0x1, P6 ;  /* 0x0000000285217211 */ /* 0x010fc400030f0eff */
[----:B--2---:R-:W-:Y:S01]  /*8d40*/  ISETP.LT.AND P4, PT, R0, UR5, !P0 ;  /* 0x0000000500007c0c */ /* 0x004fe2000c781270 */
[----:B------:R-:W2:Y:S01]  /*8d50*/  LDCU UR5, c[0x0][0x39c] ;  /* 0x00007380ff0577ac */ /* 0x000ea20008000800 */
[----:B------:R-:W-:Y:S01]  /*8d60*/  LOP3.LUT R0, R132, 0x28, RZ, 0xfc, !PT ;  /* 0x0000002884007812 */ /* 0x000fe200078efcff */
[----:B------:R4:W-:Y:S01]  /*8d70*/  @P5 STG.E.U16 desc[UR26][R32.64], R35 ;  /* 0x0000002320005986 */ /* 0x0009e2000c10151a */
[C---:B0-----:R-:W-:Y:S02]  /*8d80*/  LEA R34, P6, R113.reuse, R60, 0x1 ;  /* 0x0000003c71227211 */ /* 0x041fe400078c08ff */
[----:B---3--:R-:W-:Y:S01]  /*8d90*/  ISETP.LT.AND P5, PT, R0, UR6, !P0 ;  /* 0x0000000600007c0c */ /* 0x008fe2000c7a1270 */
[----:B------:R-:W0:Y:S01]  /*8da0*/  LDCU UR6, c[0x0][0x39c] ;  /* 0x00007380ff0677ac */ /* 0x000e220008000800 */
[----:B------:R-:W-:Y:S02]  /*8db0*/  LOP3.LUT R0, R132, 0x2a, RZ, 0xfc, !PT ;  /* 0x0000002a84007812 */ /* 0x000fe400078efcff */
[----:B----4-:R-:W-:-:S02]  /*8dc0*/  LEA.HI.X.SX32 R35, R113, R2, 0x1, P6 ;  /* 0x0000000271237211 */ /* 0x010fc400030f0eff */
[C---:B------:R-:W-:Y:S02]  /*8dd0*/  LEA R40, P6, R41.reuse, R60, 0x1 ;  /* 0x0000003c29287211 */ /* 0x040fe400078c08ff */
[----:B-----5:R-:W-:Y:S01]  /*8de0*/  PRMT R33, R20, 0x7632, R33 ;  /* 0x0000763214217816 */ /* 0x020fe20000000021 */
[----:B------:R-:W-:Y:S01]  /*8df0*/  @P2 STG.E.U16 desc[UR26][R34.64], R20 ;  /* 0x0000001422002986 */ /* 0x000fe2000c10151a */
[----:B------:R-:W-:Y:S02]  /*8e00*/  LEA.HI.X.SX32 R41, R41, R2, 0x1, P6 ;  /* 0x0000000229297211 */ /* 0x000fe400030f0eff */
[----:B------:R-:W-:Y:S02]  /*8e10*/  LEA R32, P6, R43, R60, 0x1 ;  /* 0x0000003c2b207211 */ /* 0x000fe400078c08ff */
[----:B-1----:R-:W-:Y:S01]  /*8e20*/  ISETP.LT.AND P2, PT, R0, UR4, !P0 ;  /* 0x0000000400007c0c */ /* 0x002fe2000c741270 */
[----:B------:R1:W-:Y:S01]  /*8e30*/  @P1 STG.E.U16 desc[UR26][R40.64], R33 ;  /* 0x0000002128001986 */ /* 0x0003e2000c10151a */
[----:B------:R-:W3:Y:S01]  /*8e40*/  LDCU UR4, c[0x0][0x39c] ;  /* 0x00007380ff0477ac */ /* 0x000ee20008000800 */
[----:B------:R-:W-:-:S04]  /*8e50*/  LOP3.LUT R0, R132, 0x2e, RZ, 0xfc, !PT ;  /* 0x0000002e84007812 */ /* 0x000fc800078efcff */
[----:B0-----:R-:W-:Y:S01]  /*8e60*/  ISETP.LT.AND P1, PT, R0, UR6, !P0 ;  /* 0x0000000600007c0c */ /* 0x001fe2000c721270 */
[----:B------:R-:W0:Y:S01]  /*8e70*/  LDCU UR6, c[0x0][0x39c] ;  /* 0x00007380ff0677ac */ /* 0x000e220008000800 */
[----:B------:R-:W-:Y:S02]  /*8e80*/  LOP3.LUT R0, R132, 0x30, RZ, 0xfc, !PT ;  /* 0x0000003084007812 */ /* 0x000fe400078efcff */
[----:B-1----:R-:W-:Y:S01]  /*8e90*/  LEA.HI.X.SX32 R33, R43, R2, 0x1, P6 ;  /* 0x000000022b217211 */ /* 0x002fe200030f0eff */
[----:B------:R-:W-:Y:S01]  /*8ea0*/  IMAD R43, R3, 0x2, R43 ;  /* 0x00000002032b7824 */ /* 0x000fe200078e022b */
[----:B--2---:R-:W-:Y:S01]  /*8eb0*/  ISETP.LT.AND P6, PT, R42, UR5, !P0 ;  /* 0x000000052a007c0c */ /* 0x004fe2000c7c1270 */
[----:B------:R-:W1:Y:S01]  /*8ec0*/  LDCU UR5, c[0x0][0x39c] ;  /* 0x00007380ff0577ac */ /* 0x000e620008000800 */
[----:B------:R-:W-:Y:S01]  /*8ed0*/  PRMT R42, R22, 0x7632, R42 ;  /* 0x00007632162a7816 */ /* 0x000fe2000000002a */
[----:B------:R2:W-:Y:S01]  /*8ee0*/  @P3 STG.E.U16 desc[UR26][R32.64], R21 ;  /* 0x0000001520003986 */ /* 0x0005e2000c10151a */
[----:B------:R-:W-:Y:S01]  /*8ef0*/  LEA R34, P3, R43, R60, 0x1 ;  /* 0x0000003c2b227211 */ /* 0x000fe200078608ff */
[----:B------:R-:W-:-:S03]  /*8f00*/  IMAD R41, R3, 0x2, R43 ;  /* 0x0000000203297824 */ /* 0x000fc600078e022b */
[----:B------:R-:W-:Y:S01]  /*8f10*/  LEA.HI.X.SX32 R35, R43, R2, 0x1, P3 ;  /* 0x000000022b237211 */ /* 0x000fe200018f0eff */
[----:B------:R-:W-:Y:S01]  /*8f20*/  IMAD R43, R3, 0x2, R41 ;  /* 0x00000002032b7824 */ /* 0x000fe200078e0229 */
[----:B------:R-:W-:-:S04]  /*8f30*/  LEA R40, P3, R41, R60, 0x1 ;  /* 0x0000003c29287211 */ /* 0x000fc800078608ff */
[----:B------:R-:W-:Y:S02]  /*8f40*/  LEA.HI.X.SX32 R41, R41, R2, 0x1, P3 ;  /* 0x0000000229297211 */ /* 0x000fe400018f0eff */
[----:B--2---:R-:W-:Y:S02]  /*8f50*/  PRMT R33, R21, 0x7632, R33 ;  /* 0x0000763215217816 */ /* 0x004fe40000000021 */
[----:B---3--:R-:W-:Y:S01]  /*8f60*/  ISETP.LT.AND P3, PT, R0, UR4, !P0 ;  /* 0x0000000400007c0c */ /* 0x008fe2000c761270 */
[----:B------:R-:W2:Y:S01]  /*8f70*/  LDCU UR4, c[0x0][0x39c] ;  /* 0x00007380ff0477ac */ /* 0x000ea20008000800 */
[----:B------:R-:W-:Y:S01]  /*8f80*/  LOP3.LUT R0, R132, 0x32, RZ, 0xfc, !PT ;  /* 0x0000003284007812 */ /* 0x000fe200078efcff */
[----:B------:R3:W-:Y:S01]  /*8f90*/  @P4 STG.E.U16 desc[UR26][R34.64], R33 ;  /* 0x0000002122004986 */ /* 0x0007e2000c10151a */
[----:B------:R-:W-:-:S03]  /*8fa0*/  LEA R20, P4, R43, R60, 0x1 ;  /* 0x0000003c2b147211 */ /* 0x000fc600078808ff */
[----:B------:R4:W-:Y:S01]  /*8fb0*/  @P5 STG.E.U16 desc[UR26][R40.64], R22 ;  /* 0x0000001628005986 */ /* 0x0009e2000c10151a */
[----:B------:R-:W-:Y:S01]  /*8fc0*/  LEA.HI.X.SX32 R21, R43, R2, 0x1, P4 ;  /* 0x000000022b157211 */ /* 0x000fe200020f0eff */
[----:B------:R-:W-:Y:S01]  /*8fd0*/  IMAD R43, R3, 0x2, R43 ;  /* 0x00000002032b7824 */ /* 0x000fe200078e022b */
[----:B-1----:R-:W-:Y:S01]  /*8fe0*/  ISETP.LT.AND P4, PT, R0, UR5, !P0 ;  /* 0x0000000500007c0c */ /* 0x002fe2000c781270 */
[----:B------:R-:W1:Y:S01]  /*8ff0*/  LDCU UR5, c[0x0][0x39c] ;  /* 0x00007380ff0577ac */ /* 0x000e620008000800 */
[----:B------:R-:W-:Y:S01]  /*9000*/  LOP3.LUT R0, R132, 0x34, RZ, 0xfc, !PT ;  /* 0x0000003484007812 */ /* 0x000fe200078efcff */
[----:B------:R5:W-:Y:S01]  /*9010*/  @P2 STG.E.U16 desc[UR26][R20.64], R42 ;  /* 0x0000002a14002986 */ /* 0x000be2000c10151a */
[----:B------:R-:W-:Y:S01]  /*9020*/  LEA R32, P5, R43, R60, 0x1 ;  /* 0x0000003c2b207211 */ /* 0x000fe200078a08ff */
[----:B---3--:R-:W-:Y:S01]  /*9030*/  IMAD R35, R3, 0x2, R43 ;  /* 0x0000000203237824 */ /* 0x008fe200078e022b */
[----:B0-----:R-:W-:Y:S01]  /*9040*/  ISETP.LT.AND P2, PT, R0, UR6, !P0 ;  /* 0x0000000600007c0c */ /* 0x001fe2000c741270 */
[----:B------:R-:W0:Y:S01]  /*9050*/  LDCU UR6, c[0x0][0x39c] ;  /* 0x00007380ff0677ac */ /* 0x000e220008000800 */
[----:B------:R-:W-:Y:S01]  /*9060*/  LEA.HI.X.SX32 R33, R43, R2, 0x1, P5 ;  /* 0x000000022b217211 */ /* 0x000fe200028f0eff */
[----:B----4-:R-:W-:Y:S01]  /*9070*/  IMAD R41, R3, 0x2, R35 ;  /* 0x0000000203297824 */ /* 0x010fe200078e0223 */
[----:B------:R-:W-:-:S02]  /*9080*/  LEA R34, P5, R35, R60, 0x1 ;  /* 0x0000003c23227211 */ /* 0x000fc400078a08ff */
[C---:B------:R-:W-:Y:S01]  /*9090*/  LOP3.LUT R0, R132.reuse, 0x36, RZ, 0xfc, !PT ;  /* 0x0000003684007812 */ /* 0x040fe200078efcff */
[----:B------:R-:W-:Y:S01]  /*90a0*/  @P6 STG.E.U16 desc[UR26][R32.64], R23 ;  /* 0x0000001720006986 */ /* 0x000fe2000c10151a */
[----:B------:R-:W-:Y:S02]  /*90b0*/  LEA.HI.X.SX32 R35, R35, R2, 0x1, P5 ;  /* 0x0000000223237211 */ /* 0x000fe400028f0eff */
[----:B-----5:R-:W-:Y:S02]  /*90c0*/  PRMT R21, R23, 0x7632, R21 ;  /* 0x0000763217157816 */ /* 0x020fe40000000015 */
[----:B------:R-:W-:Y:S02]  /*90d0*/  LEA R20, P6, R41, R60, 0x1 ;  /* 0x0000003c29147211 */ /* 0x000fe400078c08ff */
[----:B------:R-:W-:Y:S01]  /*90e0*/  LOP3.LUT R22, R132, 0x38, RZ, 0xfc, !PT ;  /* 0x0000003884167812 */ /* 0x000fe200078efcff */
[----:B------:R3:W-:Y:S01]  /*90f0*/  @P1 STG.E.U16 desc[UR26][R34.64], R21 ;  /* 0x0000001522001986 */ /* 0x0007e2000c10151a */
[----:B--2---:R-:W-:Y:S01]  /*9100*/  ISETP.LT.AND P5, PT, R0, UR4, !P0 ;  /* 0x0000000400007c0c */ /* 0x004fe2000c7a1270 */
[----:B------:R-:W2:Y:S01]  /*9110*/  LDCU UR4, c[0x0][0x39c] ;  /* 0x00007380ff0477ac */ /* 0x000ea20008000800 */
[----:B------:R-:W-:-:S04]  /*9120*/  LOP3.LUT R0, R132, 0x3a, RZ, 0xfc, !PT ;  /* 0x0000003a84007812 */ /* 0x000fc800078efcff */
[----:B0-----:R-:W-:Y:S01]  /*9130*/  ISETP.LT.AND P1, PT, R0, UR6, !P0 ;  /* 0x0000000600007c0c */ /* 0x001fe2000c721270 */
[----:B------:R-:W0:Y:S01]  /*9140*/  LDCU UR6, c[0x0][0x39c] ;  /* 0x00007380ff0677ac */ /* 0x000e220008000800 */
[----:B------:R-:W-:Y:S02]  /*9150*/  LOP3.LUT R0, R132, 0x3c, RZ, 0xfc, !PT ;  /* 0x0000003c84007812 */ /* 0x000fe400078efcff */
[----:B---3--:R-:W-:Y:S01]  /*9160*/  LEA.HI.X.SX32 R21, R41, R2, 0x1, P6 ;  /* 0x0000000229157211 */ /* 0x008fe200030f0eff */
[----:B------:R-:W-:Y:S01]  /*9170*/  IMAD R41, R3, 0x2, R41 ;  /* 0x0000000203297824 */ /* 0x000fe200078e0229 */
[----:B-1----:R-:W-:Y:S01]  /*9180*/  ISETP.LT.AND P6, PT, R22, UR5, !P0 ;  /* 0x0000000516007c0c */ /* 0x002fe2000c7c1270 */
[----:B------:R-:W1:Y:S01]  /*9190*/  LDCU UR5, c[0x0][0x39c] ;  /* 0x00007380ff0577ac */ /* 0x000e620008000800 */
[----:B------:R-:W-:Y:S01]  /*91a0*/  LOP3.LUT R34, R132, 0x40, RZ, 0xfc, !PT ;  /* 0x0000004084227812 */ /* 0x000fe200078efcff */
[----:B------:R3:W-:Y:S01]  /*91b0*/  @P3 STG.E.U16 desc[UR26][R20.64], R36 ;  /* 0x0000002414003986 */ /* 0x0007e2000c10151a */
[----:B------:R-:W-:Y:S01]  /*91c0*/  LEA R22, P3, R41, R60, 0x1 ;  /* 0x0000003c29167211 */ /* 0x000fe200078608ff */
[----:B------:R-:W-:-:S03]  /*91d0*/  IMAD R33, R3, 0x2, R41 ;  /* 0x0000000203217824 */ /* 0x000fc600078e0229 */
[----:B------:R-:W-:Y:S01]  /*91e0*/  LEA.HI.X.SX32 R23, R41, R2, 0x1, P3 ;  /* 0x0000000229177211 */ /* 0x000fe200018f0eff */
[----:B------:R-:W-:Y:S01]  /*91f0*/  IMAD R35, R3, 0x2, R33 ;  /* 0x0000000203237824 */ /* 0x000fe200078e0221 */
[----:B------:R-:W-:-:S03]  /*9200*/  LEA R32, P3, R33, R60, 0x1 ;  /* 0x0000003c21207211 */ /* 0x000fc600078608ff */
[----:B------:R-:W-:Y:S01]  /*9210*/  IMAD R41, R3, 0x2, R35 ;  /* 0x0000000203297824 */ /* 0x000fe200078e0223 */
[----:B------:R-:W-:Y:S02]  /*9220*/  LEA.HI.X.SX32 R33, R33, R2, 0x1, P3 ;  /* 0x0000000221217211 */ /* 0x000fe400018f0eff */
[----:B---3--:R-:W-:Y:S02]  /*9230*/  PRMT R21, R36, 0x7632, R21 ;  /* 0x0000763224157816 */ /* 0x008fe40000000015 */
[----:B--2---:R-:W-:Y:S01]  /*9240*/  ISETP.LT.AND P3, PT, R0, UR4, !P0 ;  /* 0x0000000400007c0c */ /* 0x004fe2000c761270 */
[----:B------:R-:W2:Y:S01]  /*9250*/  LDCU UR4, c[0x0][0x39c] ;  /* 0x00007380ff0477ac */ /* 0x000ea20008000800 */
[----:B------:R-:W-:Y:S01]  /*9260*/  LOP3.LUT R0, R132, 0x3e, RZ, 0xfc, !PT ;  /* 0x0000003e84007812 */ /* 0x000fe200078efcff */
[----:B------:R3:W-:Y:S01]  /*9270*/  @P4 STG.E.U16 desc[UR26][R22.64], R21 ;  /* 0x0000001516004986 */ /* 0x0007e2000c10151a */
[----:B------:R-:W-:-:S03]  /*9280*/  LEA R20, P4, R35, R60, 0x1 ;  /* 0x0000003c23147211 */ /* 0x000fc600078808ff */
[----:B------:R-:W-:Y:S01]  /*9290*/  @P2 STG.E.U16 desc[UR26][R32.64], R37 ;  /* 0x0000002520002986 */ /* 0x000fe2000c10151a */
[----:B-1----:R-:W-:Y:S01]  /*92a0*/  ISETP.LT.AND P2, PT, R0, UR5, !P0 ;  /* 0x0000000500007c0c */ /* 0x002fe2000c741270 */
[----:B------:R-:W1:Y:S01]  /*92b0*/  LDCU UR5, c[0x0][0x39c] ;  /* 0x00007380ff0577ac */ /* 0x000e620008000800 */
[----:B------:R-:W-:Y:S02]  /*92c0*/  LOP3.LUT R0, R132, 0x42, RZ, 0xfc, !PT ;  /* 0x0000004284007812 */ /* 0x000fe400078efcff */
[----:B---3--:R-:W-:Y:S02]  /*92d0*/  LEA.HI.X.SX32 R21, R35, R2, 0x1, P4 ;  /* 0x0000000223157211 */ /* 0x008fe400020f0eff */
[----:B------:R-:W-:Y:S02]  /*92e0*/  PRMT R23, R37, 0x7632, R23 ;  /* 0x0000763225177816 */ /* 0x000fe40000000017 */
[----:B------:R-:W-:-:S03]  /*92f0*/  LEA R22, P4, R41, R60, 0x1 ;  /* 0x0000003c29167211 */ /* 0x000fc600078808ff */
[----:B------:R3:W-:Y:S01]  /*9300*/  @P5 STG.E.U16 desc[UR26][R20.64], R23 ;  /* 0x0000001714005986 */ /* 0x0007e2000c10151a */
[----:B--2---:R-:W-:Y:S01]  /*9310*/  ISETP.LT.AND P5, PT, R0, UR4, !P0 ;  /* 0x0000000400007c0c */ /* 0x004fe2000c7a1270 */
[----:B------:R-:W2:Y:S01]  /*9320*/  LDCU UR4, c[0x0][0x39c] ;  /* 0x00007380ff0477ac */ /* 0x000ea20008000800 */
[----:B------:R-:W-:Y:S02]  /*9330*/  LOP3.LUT R0, R132, 0x44, RZ, 0xfc, !PT ;  /* 0x0000004484007812 */ /* 0x000fe400078efcff */
[----:B---3--:R-:W-:Y:S01]  /*9340*/  LEA.HI.X.SX32 R23, R41, R2, 0x1, P4 ;  /* 0x0000000229177211 */ /* 0x008fe200020f0eff */
[----:B------:R-:W-:Y:S01]  /*9350*/  IMAD R41, R3, 0x2, R41 ;  /* 0x0000000203297824 */ /* 0x000fe200078e0229 */
[----:B0-----:R-:W-:Y:S01]  /*9360*/  ISETP.LT.AND P4, PT, R34, UR6, !P0 ;  /* 0x0000000622007c0c */ /* 0x001fe2000c781270 */
[----:B------:R-:W0:Y:S01]  /*9370*/  LDCU UR6, c[0x0][0x39c] ;  /* 0x00007380ff0677ac */ /* 0x000e220008000800 */
[----:B------:R-:W-:Y:S01]  /*9380*/  LOP3.LUT R34, R132, 0x4c, RZ, 0xfc, !PT ;  /* 0x0000004c84227812 */ /* 0x000fe200078efcff */
[----:B------:R3:W-:Y:S01]  /*9390*/  @P6 STG.E.U16 desc[UR26][R22.64], R38 ;  /* 0x0000002616006986 */ /* 0x0007e2000c10151a */
[----:B------:R-:W-:Y:S01]  /*93a0*/  LEA R32, P6, R41, R60, 0x1 ;  /* 0x0000003c29207211 */ /* 0x000fe200078c08ff */
[----:B------:R-:W-:-:S03]  /*93b0*/  IMAD R35, R3, 0x2, R41 ;  /* 0x0000000203237824 */ /* 0x000fc600078e0229 */
[----:B------:R-:W-:Y:S01]  /*93c0*/  LEA.HI.X.SX32 R33, R41, R2, 0x1, P6 ;  /* 0x0000000229217211 */ /* 0x000fe200030f0eff */
[----:B------:R-:W-:Y:S01]  /*93d0*/  IMAD R37, R3, 0x2, R35 ;  /* 0x0000000203257824 */ /* 0x000fe200078e0223 */
[C---:B------:R-:W-:Y:S01]  /*93e0*/  LEA R20, P6, R35.reuse, R60, 0x1 ;  /* 0x0000003c23147211 */ /* 0x040fe200078c08ff */
[----:B------:R-:W4:Y:S03]  /*93f0*/  LDS.128 R40, [R61+UR13] ;  /* 0x0000000d3d287984 */ /* 0x000f260008000c00 */
[----:B------:R-:W-:Y:S02]  /*9400*/  LEA.HI.X.SX32 R21, R35, R2, 0x1, P6 ;  /* 0x0000000223157211 */ /* 0x000fe400030f0eff */
[----:B---3--:R-:W-:Y:S02]  /*9410*/  PRMT R23, R38, 0x7632, R23 ;  /* 0x0000763226177816 */ /* 0x008fe40000000017 */
[----:B------:R-:W-:-:S03]  /*9420*/  LEA R22, P6, R37, R60, 0x1 ;  /* 0x0000003c25167211 */ /* 0x000fc600078c08ff */
[----:B------:R3:W-:Y:S01]  /*9430*/  @P1 STG.E.U16 desc[UR26][R32.64], R23 ;  /* 0x0000001720001986 */ /* 0x0007e2000c10151a */
[----:B-1----:R-:W-:Y:S01]  /*9440*/  ISETP.LT.AND P1, PT, R0, UR5, !P0 ;  /* 0x0000000500007c0c */ /* 0x002fe2000c721270 */
[----:B------:R-:W1:Y:S01]  /*9450*/  LDCU UR5, c[0x0][0x39c] ;  /* 0x00007380ff0577ac */ /* 0x000e620008000800 */
[----:B------:R-:W-:Y:S01]  /*9460*/  LOP3.LUT R0, R132, 0x46, RZ, 0xfc, !PT ;  /* 0x0000004684007812 */ /* 0x000fe200078efcff */
[----:B------:R-:W-:Y:S03]  /*9470*/  @P3 STG.E.U16 desc[UR26][R20.64], R39 ;  /* 0x0000002714003986 */ /* 0x000fe6000c10151a */
[----:B--2---:R-:W-:Y:S01]  /*9480*/  ISETP.LT.AND P3, PT, R0, UR4, !P0 ;  /* 0x0000000400007c0c */ /* 0x004fe2000c761270 */
[----:B------:R-:W2:Y:S01]  /*9490*/  LDCU UR4, c[0x0][0x39c] ;  /* 0x00007380ff0477ac */ /* 0x000ea20008000800 */
[----:B------:R-:W-:Y:S02]  /*94a0*/  LOP3.LUT R0, R132, 0x48, RZ, 0xfc, !PT ;  /* 0x0000004884007812 */ /* 0x000fe400078efcff */
[----:B---3--:R-:W-:Y:S01]  /*94b0*/  LEA.HI.X.SX32 R23, R37, R2, 0x1, P6 ;  /* 0x0000000225177211 */ /* 0x008fe200030f0eff */
[----:B------:R-:W-:Y:S01]  /*94c0*/  IMAD R37, R3, 0x2, R37 ;  /* 0x0000000203257824 */ /* 0x000fe200078e0225 */
[----:B------:R-:W-:-:S03]  /*94d0*/  PRMT R33, R39, 0x7632, R33 ;  /* 0x0000763227217816 */ /* 0x000fc60000000021 */
[----:B------:R-:W-:Y:S01]  /*94e0*/  IMAD R35, R3, 0x2, R37 ;  /* 0x0000000203237824 */ /* 0x000fe200078e0225 */
[C---:B------:R-:W-:Y:S01]  /*94f0*/  LEA R32, P6, R37.reuse, R60, 0x1 ;  /* 0x0000003c25207211 */ /* 0x040fe200078c08ff */
[----:B------:R3:W-:Y:S01]  /*9500*/  @P2 STG.E.U16 desc[UR26][R22.64], R33 ;  /* 0x0000002116002986 */ /* 0x0007e2000c10151a */
[----:B0-----:R-:W-:Y:S01]  /*9510*/  ISETP.LT.AND P2, PT, R0, UR6, !P0 ;  /* 0x0000000600007c0c */ /* 0x001fe2000c741270 */
[----:B------:R-:W0:Y:S01]  /*9520*/  LDCU UR6, c[0x0][0x39c] ;  /* 0x00007380ff0677ac */ /* 0x000e220008000800 */
[----:B------:R-:W-:Y:S02]  /*9530*/  LOP3.LUT R0, R132, 0x4a, RZ, 0xfc, !PT ;  /* 0x0000004a84007812 */ /* 0x000fe400078efcff */
[----:B---3--:R-:W-:Y:S01]  /*9540*/  LEA.HI.X.SX32 R33, R37, R2, 0x1, P6 ;  /* 0x0000000225217211 */ /* 0x008fe200030f0eff */
[----:B------:R-:W-:Y:S01]  /*9550*/  IMAD R37, R3, 0x2, R35 ;  /* 0x0000000203257824 */ /* 0x000fe200078e0223 */
[C---:B------:R-:W-:Y:S02]  /*9560*/  LEA R20, P6, R35.reuse, R60, 0x1 ;  /* 0x0000003c23147211 */ /* 0x040fe400078c08ff */
[----:B------:R-:W-:Y:S01]  /*9570*/  PRMT R23, R48, 0x7632, R23 ;  /* 0x0000763230177816 */ /* 0x000fe20000000017 */
[----:B------:R-:W-:Y:S01]  /*9580*/  @P4 STG.E.U16 desc[UR26][R32.64], R48 ;  /* 0x0000003020004986 */ /* 0x000fe2000c10151a */
[----:B------:R-:W-:-:S02]  /*9590*/  LEA.HI.X.SX32 R21, R35, R2, 0x1, P6 ;  /* 0x0000000223157211 */ /* 0x000fc400030f0eff */
[C---:B------:R-:W-:Y:S02]  /*95a0*/  LEA R22, P6, R37.reuse, R60, 0x1 ;  /* 0x0000003c25167211 */ /* 0x040fe400078c08ff */
[----:B--2---:R-:W-:Y:S01]  /*95b0*/  ISETP.LT.AND P4, PT, R0, UR4, !P0 ;  /* 0x0000000400007c0c */ /* 0x004fe2000c781270 */
[----:B------:R2:W-:Y:S01]  /*95c0*/  @P5 STG.E.U16 desc[UR26][R20.64], R23 ;  /* 0x0000001714005986 */ /* 0x0005e2000c10151a */
[----:B------:R-:W3:Y:S01]  /*95d0*/  LDCU UR4, c[0x0][0x39c] ;  /* 0x00007380ff0477ac */ /* 0x000ee20008000800 */
[----:B------:R-:W-:Y:S02]  /*95e0*/  LOP3.LUT R0, R132, 0x4e, RZ, 0xfc, !PT ;  /* 0x0000004e84007812 */ /* 0x000fe400078efcff */
[----:B-1----:R-:W-:Y:S01]  /*95f0*/  ISETP.LT.AND P5, PT, R34, UR5, !P0 ;  /* 0x0000000522007c0c */ /* 0x002fe2000c7a1270 */
[----:B------:R-:W1:Y:S01]  /*9600*/  LDCU UR5, c[0x0][0x39c] ;  /* 0x00007380ff0577ac */ /* 0x000e620008000800 */
[----:B------:R-:W-:Y:S02]  /*9610*/  LOP3.LUT R34, R132, 0x58, RZ, 0xfc, !PT ;  /* 0x0000005884227812 */ /* 0x000fe400078efcff */
[----:B--2---:R-:W-:Y:S01]  /*9620*/  LEA.HI.X.SX32 R23, R37, R2, 0x1, P6 ;  /* 0x0000000225177211 */ /* 0x004fe200030f0eff */
        /* <DEDUP_REMOVED lines=18> */
[----:B-1----:R-:W-:Y:S01]  /*9750*/  ISETP.LT.AND P2, PT, R0, UR5, !P0 ;  /* 0x0000000500007c0c */ /* 0x002fe2000c741270 */
[----:B------:R-:W1:Y:S01]  /*9760*/  LDCU UR5, c[0x0][0x39c] ;  /* 0x00007380ff0577ac */ /* 0x000e620008000800 */
[----:B------:R-:W-:Y:S02]  /*9770*/  LOP3.LUT R0, R132, 0x54, RZ, 0xfc, !PT ;  /* 0x0000005484007812 */ /* 0x000fe400078efcff */
[----:B---3--:R-:W-:Y:S01]  /*9780*/  LEA.HI.X.SX32 R23, R35, R2, 0x1, P3 ;  /* 0x0000000223177211 */ /* 0x008fe200018f0eff */
[C---:B------:R-:W-:Y:S01]  /*9790*/  IMAD R35, R3.reuse, 0x2, R35 ;  /* 0x0000000203237824 */ /* 0x040fe200078e0223 */
[----:B0-----:R-:W-:Y:S01]  /*97a0*/  ISETP.LT.AND P3, PT, R0, UR6, !P0 ;  /* 0x0000000600007c0c */ /* 0x001fe2000c761270 */
[----:B------:R-:W0:Y:S01]  /*97b0*/  LDCU UR6, c[0x0][0x39c] ;  /* 0x00007380ff0677ac */ /* 0x000e220008000800 */
[----:B-----5:R-:W-:Y:S01]  /*97c0*/  PRMT R21, R50, 0x7632, R21 ;  /* 0x0000763232157816 */ /* 0x020fe20000000015 */
[----:B------:R-:W-:Y:S01]  /*97d0*/  IMAD R37, R3, 0x2, R35 ;  /* 0x0000000203257824 */ /* 0x000fe200078e0223 */
[----:B------:R-:W-:-:S03]  /*97e0*/  LOP3.LUT R0, R132, 0x56, RZ, 0xfc, !PT ;  /* 0x0000005684007812 */ /* 0x000fc600078efcff */
[----:B------:R3:W-:Y:S01]  /*97f0*/  @P4 STG.E.U16 desc[UR26][R22.64], R21 ;  /* 0x0000001516004986 */ /* 0x0007e2000c10151a */
[----:B------:R-:W-:-:S04]  /*9800*/  LEA R32, P4, R35, R60, 0x1 ;  /* 0x0000003c23207211 */ /* 0x000fc800078808ff */
[----:B------:R-:W-:Y:S01]  /*9810*/  LEA.HI.X.SX32 R33, R35, R2, 0x1, P4 ;  /* 0x0000000223217211 */ /* 0x000fe200020f0eff */
[----:B------:R-:W-:Y:S01]  /*9820*/  IMAD R35, R3, 0x2, R37 ;  /* 0x0000000203237824 */ /* 0x000fe200078e0225 */
[----:B------:R-:W-:-:S03]  /*9830*/  LEA R20, P4, R37, R60, 0x1 ;  /* 0x0000003c25147211 */ /* 0x000fc600078808ff */
[----:B------:R-:W-:Y:S01]  /*9840*/  @P5 STG.E.U16 desc[UR26][R32.64], R51 ;  /* 0x0000003320005986 */ /* 0x000fe2000c10151a */
[----:B---3--:R-:W-:Y:S02]  /*9850*/  LEA.HI.X.SX32 R21, R37, R2, 0x1, P4 ;  /* 0x0000000225157211 */ /* 0x008fe400020f0eff */
[----:B------:R-:W-:Y:S02]  /*9860*/  PRMT R23, R51, 0x7632, R23 ;  /* 0x0000763233177816 */ /* 0x000fe40000000017 */
[----:B------:R-:W-:Y:S02]  /*9870*/  LEA R22, P5, R35, R60, 0x1 ;  /* 0x0000003c23167211 */ /* 0x000fe400078a08ff */
[----:B--2---:R-:W-:Y:S01]  /*9880*/  ISETP.LT.AND P4, PT, R0, UR4, !P0 ;  /* 0x0000000400007c0c */ /* 0x004fe2000c781270 */
[----:B------:R2:W-:Y:S01]  /*9890*/  @P6 STG.E.U16 desc[UR26][R20.64], R23 ;  /* 0x0000001714006986 */ /* 0x0005e2000c10151a */
[----:B------:R-:W3:Y:S01]  /*98a0*/  LDCU UR4, c[0x0][0x39c] ;  /* 0x00007380ff0477ac */ /* 0x000ee20008000800 */
[----:B-1----:R-:W-:-:S02]  /*98b0*/  ISETP.LT.AND P6, PT, R34, UR5, !P0 ;  /* 0x0000000522007c0c */ /* 0x002fc4000c7c1270 */
[C---:B------:R-:W-:Y:S01]  /*98c0*/  LOP3.LUT R0, R132.reuse, 0x5a, RZ, 0xfc, !PT ;  /* 0x0000005a84007812 */ /* 0x040fe200078efcff */
        /* <DEDUP_REMOVED lines=21> */
[----:B---3--:R-:W-:Y:S01]  /*9a20*/  LEA.HI.X.SX32 R23, R35, R2, 0x1, P2 ;  /* 0x0000000223177211 */ /* 0x008fe200010f0eff */
[----:B------:R-:W-:Y:S01]  /*9a30*/  IMAD R35, R3, 0x2, R35 ;  /* 0x0000000203237824 */ /* 0x000fe200078e0223 */
[----:B-1----:R-:W-:Y:S01]  /*9a40*/  ISETP.LT.AND P2, PT, R0, UR5, !P0 ;  /* 0x0000000500007c0c */ /* 0x002fe2000c741270 */
[----:B------:R-:W1:Y:S01]  /*9a50*/  LDCU UR5, c[0x0][0x39c] ;  /* 0x00007380ff0577ac */ /* 0x000e620008000800 */
[----:B-----5:R-:W-:Y:S01]  /*9a60*/  PRMT R21, R53, 0x7632, R21 ;  /* 0x0000763235157816 */ /* 0x020fe20000000015 */
[----:B------:R-:W-:Y:S01]  /*9a70*/  IMAD R37, R3, 0x2, R35 ;  /* 0x0000000203257824 */ /* 0x000fe200078e0223 */
[----:B------:R-:W-:-:S03]  /*9a80*/  LOP3.LUT R0, R132, 0x60, RZ, 0xfc, !PT ;  /* 0x0000006084007812 */ /* 0x000fc600078efcff */
[----:B------:R3:W-:Y:S01]  /*9a90*/  @P4 STG.E.U16 desc[UR26][R22.64], R21 ;  /* 0x0000001516004986 */ /* 0x0007e2000c10151a */
[C---:B------:R-:W-:Y:S02]  /*9aa0*/  LEA R32, P4, R35.reuse, R60, 0x1 ;  /* 0x0000003c23207211 */ /* 0x040fe400078808ff */
[----:B0-----:R-:W-:Y:S01]  /*9ab0*/  ISETP.LT.AND P3, PT, R0, UR6, !P0 ;  /* 0x0000000600007c0c */ /* 0x001fe2000c761270 */
[----:B------:R-:W0:Y:S01]  /*9ac0*/  LDCU UR6, c[0x0][0x39c] ;  /* 0x00007380ff0677ac */ /* 0x000e220008000800 */
[----:B------:R-:W-:Y:S01]  /*9ad0*/  LEA.HI.X.SX32 R33, R35, R2, 0x1, P4 ;  /* 0x0000000223217211 */ /* 0x000fe200020f0eff */
[----:B------:R-:W-:Y:S01]  /*9ae0*/  IMAD R35, R3, 0x2, R37 ;  /* 0x0000000203237824 */ /* 0x000fe200078e0225 */
[----:B------:R-:W-:Y:S02]  /*9af0*/  LEA R20, P4, R37, R60, 0x1 ;  /* 0x0000003c25147211 */ /* 0x000fe400078808ff */
[----:B------:R-:W-:Y:S01]  /*9b00*/  LOP3.LUT R0, R132, 0x62, RZ, 0xfc, !PT ;  /* 0x0000006284007812 */ /* 0x000fe200078efcff */
[----:B------:R-:W-:Y:S01]  /*9b10*/  @P6 STG.E.U16 desc[UR26][R32.64], R54 ;  /* 0x0000003620006986 */ /* 0x000fe2000c10151a */
[----:B---3--:R-:W-:-:S02]  /*9b20*/  PRMT R23, R54, 0x7632, R23 ;  /* 0x0000763236177816 */ /* 0x008fc40000000017 */
[----:B------:R-:W-:Y:S02]  /*9b30*/  LEA.HI.X.SX32 R21, R37, R2, 0x1, P4 ;  /* 0x0000000225157211 */ /* 0x000fe400020f0eff */
[----:B------:R-:W-:Y:S02]  /*9b40*/  LEA R22, P6, R35, R60, 0x1 ;  /* 0x0000003c23167211 */ /* 0x000fe400078c08ff */
[----:B--2---:R-:W-:Y:S01]  /*9b50*/  ISETP.LT.AND P4, PT, R0, UR4, !P0 ;  /* 0x0000000400007c0c */ /* 0x004fe2000c781270 */
[----:B------:R2:W-:Y:S01]  /*9b60*/  @P5 STG.E.U16 desc[UR26][R20.64], R23 ;  /* 0x0000001714005986 */ /* 0x0005e2000c10151a */
[----:B------:R-:W3:Y:S01]  /*9b70*/  LDCU UR4, c[0x0][0x39c] ;  /* 0x00007380ff0477ac */ /* 0x000ee20008000800 */
[----:B------:R-:W-:-:S04]  /*9b80*/  LOP3.LUT R0, R132, 0x66, RZ, 0xfc, !PT ;  /* 0x0000006684007812 */ /* 0x000fc800078efcff */
[----:B0-----:R-:W-:Y:S01]  /*9b90*/  ISETP.LT.AND P5, PT, R0, UR6, !P0 ;  /* 0x0000000600007c0c */ /* 0x001fe2000c7a1270 */
[----:B------:R-:W0:Y:S01]  /*9ba0*/  LDCU UR6, c[0x0][0x39c] ;  /* 0x00007380ff0677ac */ /* 0x000e220008000800 */
[----:B------:R-:W-:Y:S02]  /*9bb0*/  LOP3.LUT R0, R132, 0x68, RZ, 0xfc, !PT ;  /* 0x0000006884007812 */ /* 0x000fe400078efcff */
[----:B--2---:R-:W-:Y:S01]  /*9bc0*/  LEA.HI.X.SX32 R23, R35, R2, 0x1, P6 ;  /* 0x0000000223177211 */ /* 0x004fe200030f0eff */
        /* <DEDUP_REMOVED lines=19> */
[----:B---3--:R-:W-:Y:S02]  /*9d00*/  LEA R32, P3, R37, R60, 0x1 ;  /* 0x0000003c25207211 */ /* 0x008fe400078608ff */
[-C--:B------:R-:W-:Y:S02]  /*9d10*/  LEA.HI.X.SX32 R23, R35, R2.reuse, 0x1, P2 ;  /* 0x0000000223177211 */ /* 0x080fe400010f0eff */
[----:B-----5:R-:W-:Y:S02]  /*9d20*/  PRMT R21, R56, 0x7632, R21 ;  /* 0x0000763238157816 */ /* 0x020fe40000000015 */
[----:B------:R-:W-:Y:S01]  /*9d30*/  LEA.HI.X.SX32 R33, R37, R2, 0x1, P3 ;  /* 0x0000000225217211 */ /* 0x000fe200018f0eff */
[C---:B------:R-:W-:Y:S01]  /*9d40*/  IMAD R37, R3.reuse, 0x2, R37 ;  /* 0x0000000203257824 */ /* 0x040fe200078e0225 */
[----:B-1----:R-:W-:Y:S01]  /*9d50*/  ISETP.LT.AND P2, PT, R0, UR5, !P0 ;  /* 0x0000000500007c0c */ /* 0x002fe2000c741270 */
[----:B------:R1:W-:Y:S01]  /*9d60*/  @P4 STG.E.U16 desc[UR26][R22.64], R21 ;  /* 0x0000001516004986 */ /* 0x0003e2000c10151a */
[----:B------:R-:W3:Y:S01]  /*9d70*/  LDCU UR5, c[0x0][0x39c] ;  /* 0x00007380ff0577ac */ /* 0x000ee20008000800 */
[----:B------:R-:W-:Y:S01]  /*9d80*/  IMAD R35, R3, 0x2, R37 ;  /* 0x0000000203237824 */ /* 0x000fe200078e0225 */
[----:B------:R-:W-:Y:S01]  /*9d90*/  LOP3.LUT R0, R132, 0x6e, RZ, 0xfc, !PT ;  /* 0x0000006e84007812 */ /* 0x000fe200078efcff */
[----:B------:R5:W-:Y:S01]  /*9da0*/  @P6 STG.E.U16 desc[UR26][R32.64], R57 ;  /* 0x0000003920006986 */ /* 0x000be2000c10151a */
[----:B------:R-:W-:-:S02]  /*9db0*/  LEA R20, P6, R37, R60, 0x1 ;  /* 0x0000003c25147211 */ /* 0x000fc400078c08ff */
[----:B--2---:R-:W-:Y:S01]  /*9dc0*/  ISETP.LT.AND P4, PT, R0, UR4, !P0 ;  /* 0x0000000400007c0c */ /* 0x004fe2000c781270 */
[----:B------:R-:W2:Y:S01]  /*9dd0*/  LDCU UR4, c[0x0][0x39c] ;  /* 0x00007380ff0477ac */ /* 0x000ea20008000800 */
[----:B0-----:R-:W-:Y:S02]  /*9de0*/  ISETP.LT.AND P3, PT, R34, UR6, !P0 ;  /* 0x0000000622007c0c */ /* 0x001fe4000c761270 */
[----:B------:R-:W-:Y:S01]  /*9df0*/  LOP3.LUT R0, R132, 0x70, RZ, 0xfc, !PT ;  /* 0x0000007084007812 */ /* 0x000fe200078efcff */
[----:B------:R-:W0:Y:S01]  /*9e00*/  LDCU UR6, c[0x0][0x39c] ;  /* 0x00007380ff0677ac */ /* 0x000e220008000800 */
[----:B-1----:R-:W-:Y:S02]  /*9e10*/  LEA.HI.X.SX32 R21, R37, R2, 0x1, P6 ;  /* 0x0000000225157211 */ /* 0x002fe400030f0eff */
[----:B------:R-:W-:Y:S02]  /*9e20*/  LEA R22, P6, R35, R60, 0x1 ;  /* 0x0000003c23167211 */ /* 0x000fe400078c08ff */
[----:B-----5:R-:W-:-:S02]  /*9e30*/  PRMT R33, R57, 0x7632, R33 ;  /* 0x0000763239217816 */ /* 0x020fc40000000021 */
[----:B------:R-:W-:Y:S01]  /*9e40*/  LEA.HI.X.SX32 R23, R35, R2, 0x1, P6 ;  /* 0x0000000223177211 */ /* 0x000fe200030f0eff */
[----:B------:R-:W-:Y:S01]  /*9e50*/  IMAD R35, R3, 0x2, R35 ;  /* 0x0000000203237824 */ /* 0x000fe200078e0223 */
[----:B------:R-:W-:Y:S01]  /*9e60*/  PRMT R34, R5, 0x7632, R34 ;  /* 0x0000763205227816 */ /* 0x000fe20000000022 */
[----:B------:R1:W-:Y:S01]  /*9e70*/  @P5 STG.E.U16 desc[UR26][R20.64], R33 ;  /* 0x0000002114005986 */ /* 0x0003e2000c10151a */
[----:B---3--:R-:W-:Y:S01]  /*9e80*/  ISETP.LT.AND P5, PT, R0, UR5, !P0 ;  /* 0x0000000500007c0c */ /* 0x008fe2000c7a1270 */
[----:B------:R-:W-:Y:S01]  /*9e90*/  IMAD R37, R3, 0x2, R35 ;  /* 0x0000000203257824 */ /* 0x000fe200078e0223 */
[----:B------:R-:W3:Y:S01]  /*9ea0*/  LDCU UR5, c[0x0][0x39c] ;  /* 0x00007380ff0577ac */ /* 0x000ee20008000800 */
[----:B------:R-:W-:Y:S01]  /*9eb0*/  @P1 STG.E.U16 desc[UR26][R22.64], R58 ;  /* 0x0000003a16001986 */ /* 0x000fe2000c10151a */
[----:B------:R-:W-:Y:S02]  /*9ec0*/  LEA R32, P1, R35, R60, 0x1 ;  /* 0x0000003c23207211 */ /* 0x000fe400078208ff */
[----:B------:R-:W-:-:S02]  /*9ed0*/  LOP3.LUT R0, R132, 0x72, RZ, 0xfc, !PT ;  /* 0x0000007284007812 */ /* 0x000fc400078efcff */
[----:B-1----:R-:W-:Y:S02]  /*9ee0*/  LEA.HI.X.SX32 R33, R35, R2, 0x1, P1 ;  /* 0x0000000223217211 */ /* 0x002fe400008f0eff */
[----:B------:R-:W-:Y:S02]  /*9ef0*/  PRMT R21, R58, 0x7632, R21 ;  /* 0x000076323a157816 */ /* 0x000fe40000000015 */
[----:B------:R-:W-:Y:S02]  /*9f00*/  LEA R20, P6, R37, R60, 0x1 ;  /* 0x0000003c25147211 */ /* 0x000fe400078c08ff */
[----:B--2---:R-:W-:Y:S01]  /*9f10*/  ISETP.LT.AND P1, PT, R0, UR4, !P0 ;  /* 0x0000000400007c0c */ /* 0x004fe2000c721270 */
[----:B------:R1:W-:Y:S01]  /*9f20*/  @P2 STG.E.U16 desc[UR26][R32.64], R21 ;  /* 0x0000001520002986 */ /* 0x0003e2000c10151a */
[----:B------:R-:W-:Y:S01]  /*9f30*/  LOP3.LUT R0, R132, 0x74, RZ, 0xfc, !PT ;  /* 0x0000007484007812 */ /* 0x000fe200078efcff */
[----:B------:R-:W2:Y:S03]  /*9f40*/  LDCU UR4, c[0x0][0x39c] ;  /* 0x00007380ff0477ac */ /* 0x000ea60008000800 */
[----:B0-----:R-:W-:Y:S01]  /*9f50*/  ISETP.LT.AND P2, PT, R0, UR6, !P0 ;  /* 0x0000000600007c0c */ /* 0x001fe2000c741270 */
[----:B------:R-:W0:Y:S01]  /*9f60*/  LDCU UR6, c[0x0][0x39c] ;  /* 0x00007380ff0677ac */ /* 0x000e220008000800 */
[----:B------:R-:W-:-:S02]  /*9f70*/  LOP3.LUT R0, R132, 0x76, RZ, 0xfc, !PT ;  /* 0x0000007684007812 */ /* 0x000fc400078efcff */
[----:B-1----:R-:W-:Y:S01]  /*9f80*/  LEA.HI.X.SX32 R21, R37, R2, 0x1, P6 ;  /* 0x0000000225157211 */ /* 0x002fe200030f0eff */
[----:B------:R-:W-:-:S04]  /*9f90*/  IMAD R37, R3, 0x2, R37 ;  /* 0x0000000203257824 */ /* 0x000fc800078e0225 */
[----:B------:R-:W-:Y:S01]  /*9fa0*/  IMAD R35, R3, 0x2, R37 ;  /* 0x0000000203237824 */ /* 0x000fe200078e0225 */
[C---:B------:R-:W-:Y:S01]  /*9fb0*/  LEA R22, P6, R37.reuse, R60, 0x1 ;  /* 0x0000003c25167211 */ /* 0x040fe200078c08ff */
[----:B------:R1:W-:Y:S01]  /*9fc0*/  @P3 STG.E.U16 desc[UR26][R20.64], R59 ;  /* 0x0000003b14003986 */ /* 0x0003e2000c10151a */
[----:B---3--:R-:W-:Y:S01]  /*9fd0*/  ISETP.LT.AND P3, PT, R0, UR5, !P0 ;  /* 0x0000000500007c0c */ /* 0x008fe2000c761270 */
[----:B------:R-:W3:Y:S01]  /*9fe0*/  LDCU UR5, c[0x0][0x39c] ;  /* 0x00007380ff0577ac */ /* 0x000ee20008000800 */
[----:B------:R-:W-:Y:S02]  /*9ff0*/  LEA.HI.X.SX32 R23, R37, R2, 0x1, P6 ;  /* 0x0000000225177211 */ /* 0x000fe400030f0eff */
[C---:B------:R-:W-:Y:S02]  /*a000*/  LEA R32, P6, R35.reuse, R60, 0x1 ;  /* 0x0000003c23207211 */ /* 0x040fe400078c08ff */
[----:B------:R-:W-:Y:S02]  /*a010*/  LOP3.LUT R0, R132, 0x78, RZ, 0xfc, !PT ;  /* 0x0000007884007812 */ /* 0x000fe400078efcff */
[----:B------:R-:W-:Y:S01]  /*a020*/  LEA.HI.X.SX32 R33, R35, R2, 0x1, P6 ;  /* 0x0000000223217211 */ /* 0x000fe200030f0eff */
[----:B------:R-:W-:Y:S01]  /*a030*/  IMAD R35, R3, 0x2, R35 ;  /* 0x0000000203237824 */ /* 0x000fe200078e0223 */
[----:B-1----:R-:W-:-:S03]  /*a040*/  PRMT R21, R59, 0x7632, R21 ;  /* 0x000076323b157816 */ /* 0x002fc60000000015 */
[----:B------:R-:W-:Y:S02]  /*a050*/  IMAD R37, R3, 0x2, R35 ;  /* 0x0000000203257824 */ /* 0x000fe400078e0223 */
[----:B------:R1:W-:Y:S01]  /*a060*/  @P4 STG.E.U16 desc[UR26][R22.64], R21 ;  /* 0x0000001516004986 */ /* 0x0003e2000c10151a */
[----:B--2---:R-:W-:Y:S01]  /*a070*/  ISETP.LT.AND P4, PT, R0, UR4, !P0 ;  /* 0x0000000400007c0c */ /* 0x004fe2000c781270 */
[----:B------:R-:W2:Y:S01]  /*a080*/  LDCU UR4, c[0x0][0x39c] ;  /* 0x00007380ff0477ac */ /* 0x000ea20008000800 */
[----:B------:R-:W-:Y:S01]  /*a090*/  LOP3.LUT R0, R132, 0x7a, RZ, 0xfc, !PT ;  /* 0x0000007a84007812 */ /* 0x000fe200078efcff */
[----:B----4-:R-:W-:Y:S01]  /*a0a0*/  @P5 STG.E.U16 desc[UR26][R32.64], R40 ;  /* 0x0000002820005986 */ /* 0x010fe2000c10151a */
[----:B------:R-:W-:-:S04]  /*a0b0*/  LEA R20, P5, R35, R60, 0x1 ;  /* 0x0000003c23147211 */ /* 0x000fc800078a08ff */
[----:B-1----:R-:W-:Y:S02]  /*a0c0*/  LEA.HI.X.SX32 R21, R35, R2, 0x1, P5 ;  /* 0x0000000223157211 */ /* 0x002fe400028f0eff */
[----:B------:R-:W-:Y:S02]  /*a0d0*/  PRMT R23, R40, 0x7632, R23 ;  /* 0x0000763228177816 */ /* 0x000fe40000000017 */
[----:B------:R-:W-:Y:S02]  /*a0e0*/  LEA R22, P6, R37, R60, 0x1 ;  /* 0x0000003c25167211 */ /* 0x000fe400078c08ff */
[----:B---3--:R-:W-:Y:S01]  /*a0f0*/  ISETP.LT.AND P5, PT, R0, UR5, !P0 ;  /* 0x0000000500007c0c */ /* 0x008fe2000c7a1270 */
[----:B------:R1:W-:Y:S01]  /*a100*/  @P1 STG.E.U16 desc[UR26][R20.64], R23 ;  /* 0x0000001714001986 */ /* 0x0003e2000c10151a */
[----:B------:R-:W-:Y:S01]  /*a110*/  LOP3.LUT R0, R132, 0x7c, RZ, 0xfc, !PT ;  /* 0x0000007c84007812 */ /* 0x000fe200078efcff */
[----:B------:R-:W3:Y:S03]  /*a120*/  LDCU UR5, c[0x0][0x39c] ;  /* 0x00007380ff0577ac */ /* 0x000ee60008000800 */
        /* <DEDUP_REMOVED lines=8> */
[----:B--2---:R-:W-:Y:S01]  /*a1b0*/  ISETP.LT.AND P2, PT, R0, UR4, !P0 ;  /* 0x0000000400007c0c */ /* 0x004fe2000c741270 */
[----:B------:R-:W2:Y:S01]  /*a1c0*/  LDCU UR4, c[0x0][0x39c] ;  /* 0x00007380ff0477ac */ /* 0x000ea20008000800 */
        /* <DEDUP_REMOVED lines=8> */
[----:B---3--:R-:W-:Y:S01]  /*a250*/  ISETP.LT.AND P3, PT, R0, UR5, !P0 ;  /* 0x0000000500007c0c */ /* 0x008fe2000c761270 */
[----:B------:R-:W3:Y:S01]  /*a260*/  LDCU UR5, c[0x0][0x39c] ;  /* 0x00007380ff0577ac */ /* 0x000ee20008000800 */
[----:B------:R-:W-:Y:S01]  /*a270*/  LOP3.LUT R0, R132, 0x82, RZ, 0xfc, !PT ;  /* 0x0000008284007812 */ /* 0x000fe200078efcff */
[----:B------:R4:W-:Y:S01]  /*a280*/  @P4 STG.E.U16 desc[UR26][R20.64], R42 ;  /* 0x0000002a14004986 */ /* 0x0009e2000c10151a */
[-C--:B------:R-:W-:Y:S02]  /*a290*/  LEA R22, P4, R35, R60.reuse, 0x1 ;  /* 0x0000003c23167211 */ /* 0x080fe400078808ff */
[----:B-1----:R-:W-:Y:S02]  /*a2a0*/  LEA R32, P6, R37, R60, 0x1 ;  /* 0x0000003c25207211 */ /* 0x002fe400078c08ff */
[----:B------:R-:W-:-:S02]  /*a2b0*/  LEA.HI.X.SX32 R23, R35, R2, 0x1, P4 ;  /* 0x0000000223177211 */ /* 0x000fc400020f0eff */
[----:B------:R-:W-:Y:S01]  /*a2c0*/  LEA.HI.X.SX32 R33, R37, R2, 0x1, P6 ;  /* 0x0000000225217211 */ /* 0x000fe200030f0eff */
[C---:B------:R-:W-:Y:S01]  /*a2d0*/  IMAD R37, R3.reuse, 0x2, R37 ;  /* 0x0000000203257824 */ /* 0x040fe200078e0225 */
[----:B----4-:R-:W-:Y:S02]  /*a2e0*/  PRMT R21, R42, 0x7632, R21 ;  /* 0x000076322a157816 */ /* 0x010fe40000000015 */
[----:B--2---:R-:W-:Y:S01]  /*a2f0*/  ISETP.LT.AND P4, PT, R0, UR4, !P0 ;  /* 0x0000000400007c0c */ /* 0x004fe2000c781270 */
[----:B------:R-:W-:Y:S01]  /*a300*/  IMAD R35, R3, 0x2, R37 ;  /* 0x0000000203237824 */ /* 0x000fe200078e0225 */
[----:B------:R-:W-:Y:S01]  /*a310*/  LEA R20, P6, R37, R60, 0x1 ;  /* 0x0000003c25147211 */ /* 0x000fe200078c08ff */
[----:B------:R1:W-:Y:S01]  /*a320*/  @P5 STG.E.U16 desc[UR26][R22.64], R21 ;  /* 0x0000001516005986 */ /* 0x0003e2000c10151a */
[----:B------:R-:W-:Y:S01]  /*a330*/  LOP3.LUT R0, R132, 0x84, RZ, 0xfc, !PT ;  /* 0x0000008484007812 */ /* 0x000fe200078efcff */
[----:B------:R-:W2:Y:S02]  /*a340*/  LDCU UR4, c[0x0][0x39c] ;  /* 0x00007380ff0477ac */ /* 0x000ea40008000800 */
[----:B------:R4:W-:Y:S01]  /*a350*/  @P1 STG.E.U16 desc[UR26][R32.64], R43 ;  /* 0x0000002b20001986 */ /* 0x0009e2000c10151a */
[----:B0-----:R-:W-:Y:S01]  /*a360*/  ISETP.LT.AND P5, PT, R0, UR6, !P0 ;  /* 0x0000000600007c0c */ /* 0x001fe2000c7a1270 */
[----:B------:R-:W0:Y:S01]  /*a370*/  LDCU UR6, c[0x0][0x39c] ;  /* 0x00007380ff0677ac */ /* 0x000e220008000800 */
[----:B------:R-:W-:-:S04]  /*a380*/  LOP3.LUT R0, R132, 0x86, RZ, 0xfc, !PT ;  /* 0x0000008684007812 */ /* 0x000fc800078efcff */
[----:B---3--:R-:W-:Y:S01]  /*a390*/  ISETP.LT.AND P1, PT, R0, UR5, !P0 ;  /* 0x0000000500007c0c */ /* 0x008fe2000c721270 */
[----:B------:R-:W3:Y:S01]  /*a3a0*/  LDCU UR5, c[0x0][0x39c] ;  /* 0x00007380ff0577ac */ /* 0x000ee20008000800 */
[----:B-1----:R-:W-:Y:S02]  /*a3b0*/  LEA.HI.X.SX32 R21, R37, R2, 0x1, P6 ;  /* 0x0000000225157211 */ /* 0x002fe400030f0eff */
[----:B------:R-:W-:Y:S02]  /*a3c0*/  LEA R22, P6, R35, R60, 0x1 ;  /* 0x0000003c23167211 */ /* 0x000fe400078c08ff */
[----:B----4-:R-:W-:Y:S02]  /*a3d0*/  PRMT R33, R43, 0x7632, R33 ;  /* 0x000076322b217816 */ /* 0x010fe40000000021 */
[----:B------:R-:W-:Y:S01]  /*a3e0*/  LEA.HI.X.SX32 R23, R35, R2, 0x1, P6 ;  /* 0x0000000223177211 */ /* 0x000fe200030f0eff */
[C---:B------:R-:W-:Y:S01]  /*a3f0*/  IMAD R35, R3.reuse, 0x2, R35 ;  /* 0x0000000203237824 */ /* 0x040fe200078e0223 */
[----:B------:R-:W-:Y:S01]  /*a400*/  LOP3.LUT R0, R132, 0x88, RZ, 0xfc, !PT ;  /* 0x0000008884007812 */ /* 0x000fe200078efcff */
[----:B------:R1:W-:Y:S02]  /*a410*/  @P2 STG.E.U16 desc[UR26][R20.64], R33 ;  /* 0x0000002114002986 */ /* 0x0003e4000c10151a */
[----:B------:R-:W-:Y:S01]  /*a420*/  IMAD R37, R3, 0x2, R35 ;  /* 0x0000000203257824 */ /* 0x000fe200078e0223 */
[----:B--2---:R-:W-:Y:S01]  /*a430*/  ISETP.LT.AND P2, PT, R0, UR4, !P0 ;  /* 0x0000000400007c0c */ /* 0x004fe2000c741270 */
[----:B------:R-:W-:Y:S01]  /*a440*/  @P3 STG.E.U16 desc[UR26][R22.64], R44 ;  /* 0x0000002c16003986 */ /* 0x000fe2000c10151a */
[----:B------:R-:W-:Y:S01]  /*a450*/  LEA R32, P3, R35, R60, 0x1 ;  /* 0x0000003c23207211 */ /* 0x000fe200078608ff */
[----:B------:R-:W2:Y:S01]  /*a460*/  LDCU UR4, c[0x0][0x39c] ;  /* 0x00007380ff0477ac */ /* 0x000ea20008000800 */
[----:B------:R-:W-:-:S02]  /*a470*/  LOP3.LUT R0, R132, 0x8a, RZ, 0xfc, !PT ;  /* 0x0000008a84007812 */ /* 0x000fc400078efcff */
        /* <DEDUP_REMOVED lines=28> */
[----:B------:R-:W-:Y:S01]  /*a640*/  @P2 STG.E.U16 desc[UR26][R32.64], R46 ;  /* 0x0000002e20002986 */ /* 0x000fe2000c10151a */
[----:B------:R-:W-:-:S04]  /*a650*/  LEA R20, P2, R35, R60, 0x1 ;  /* 0x0000003c23147211 */ /* 0x000fc800078408ff */
        /* <DEDUP_REMOVED lines=35> */
[----:B---3--:R-:W-:Y:S01]  /*a890*/  ISETP.LT.AND P1, PT, R0, UR5, !P0 ;  /* 0x0000000500007c0c */ /* 0x008fe2000c721270 */
[----:B------:R-:W-:Y:S01]  /*a8a0*/  IMAD R35, R3, 0x2, R37 ;  /* 0x0000000203237824 */ /* 0x000fe200078e0225 */
[----:B------:R-:W-:Y:S01]  /*a8b0*/  LEA R20, P6, R37, R60, 0x1 ;  /* 0x0000003c25147211 */ /* 0x000fe200078c08ff */
[----:B------:R1:W-:Y:S01]  /*a8c0*/  @P2 STG.E.U16 desc[UR26][R22.64], R21 ;  /* 0x0000001516002986 */ /* 0x0003e2000c10151a */
[----:B------:R-:W-:Y:S01]  /*a8d0*/  LOP3.LUT R0, R132, 0x9c, RZ, 0xfc, !PT ;  /* 0x0000009c84007812 */ /* 0x000fe200078efcff */
[----:B------:R-:W3:Y:S02]  /*a8e0*/  LDCU UR5, c[0x0][0x39c] ;  /* 0x00007380ff0577ac */ /* 0x000ee40008000800 */
[----:B------:R4:W-:Y:S01]  /*a8f0*/  @P3 STG.E.U16 desc[UR26][R32.64], R5 ;  /* 0x0000000520003986 */ /* 0x0009e2000c10151a */
[----:B0-----:R-:W-:Y:S01]  /*a900*/  ISETP.LT.AND P2, PT, R0, UR6, !P0 ;  /* 0x0000000600007c0c */ /* 0x001fe2000c741270 */
[----:B------:R-:W0:Y:S01]  /*a910*/  LDCU UR6, c[0x0][0x39c] ;  /* 0x00007380ff0677ac */ /* 0x000e220008000800 */
[----:B------:R-:W-:-:S04]  /*a920*/  LOP3.LUT R0, R132, 0x9e, RZ, 0xfc, !PT ;  /* 0x0000009e84007812 */ /* 0x000fc800078efcff */
[----:B--2---:R-:W-:Y:S01]  /*a930*/  ISETP.LT.AND P3, PT, R0, UR4, !P0 ;  /* 0x0000000400007c0c */ /* 0x004fe2000c761270 */
[----:B------:R-:W2:Y:S01]  /*a940*/  LDCU UR4, c[0x0][0x39c] ;  /* 0x00007380ff0477ac */ /* 0x000ea20008000800 */
[----:B-1----:R-:W-:Y:S02]  /*a950*/  LEA.HI.X.SX32 R21, R37, R2, 0x1, P6 ;  /* 0x0000000225157211 */ /* 0x002fe400030f0eff */
[C---:B------:R-:W-:Y:S02]  /*a960*/  LEA R22, P6, R35.reuse, R60, 0x1 ;  /* 0x0000003c23167211 */ /* 0x040fe400078c08ff */
[----:B------:R-:W-:Y:S01]  /*a970*/  LOP3.LUT R0, R132, 0xa0, RZ, 0xfc, !PT ;  /* 0x000000a084007812 */ /* 0x000fe200078efcff */
[----:B------:R1:W-:Y:S01]  /*a980*/  @P4 STG.E.U16 desc[UR26][R20.64], R34 ;  /* 0x0000002214004986 */ /* 0x0003e2000c10151a */
[----:B------:R-:W-:Y:S01]  /*a990*/  LEA.HI.X.SX32 R23, R35, R2, 0x1, P6 ;  /* 0x0000000223177211 */ /* 0x000fe200030f0eff */
[----:B------:R-:W-:Y:S01]  /*a9a0*/  IMAD R35, R3, 0x2, R35 ;  /* 0x0000000203237824 */ /* 0x000fe200078e0223 */
[----:B---3--:R-:W-:Y:S01]  /*a9b0*/  ISETP.LT.AND P4, PT, R0, UR5, !P0 ;  /* 0x0000000500007c0c */ /* 0x008fe2000c781270 */
[----:B------:R-:W3:Y:S01]  /*a9c0*/  LDCU UR5, c[0x0][0x39c] ;  /* 0x00007380ff0577ac */ /* 0x000ee20008000800 */
[----:B------:R-:W-:Y:S01]  /*a9d0*/  LOP3.LUT R0, R132, 0xa2, RZ, 0xfc, !PT ;  /* 0x000000a284007812 */ /* 0x000fe200078efcff */
[----:B------:R-:W-:Y:S01]  /*a9e0*/  @P5 STG.E.U16 desc[UR26][R22.64], R6 ;  /* 0x0000000616005986 */ /* 0x000fe2000c10151a */
[----:B------:R-:W-:Y:S01]  /*a9f0*/  LEA R4, P5, R35, R60, 0x1 ;  /* 0x0000003c23047211 */ /* 0x000fe200078a08ff */
[----:B----4-:R-:W-:-:S03]  /*aa00*/  IMAD R33, R3, 0x2, R35 ;  /* 0x0000000203217824 */ /* 0x010fc600078e0223 */
[----:B------:R-:W-:Y:S02]  /*aa10*/  LEA.HI.X.SX32 R5, R35, R2, 0x1, P5 ;  /* 0x0000000223057211 */ /* 0x000fe400028f0eff */
[----:B-1----:R-:W-:Y:S02]  /*aa20*/  PRMT R21, R6, 0x7632, R21 ;  /* 0x0000763206157816 */ /* 0x002fe40000000015 */
        /* <DEDUP_REMOVED lines=25> */
[-C--:B------:R-:W-:Y:S01]  /*abc0*/  LEA R20, P6, R33, R60.reuse, 0x1 ;  /* 0x0000003c21147211 */ /* 0x080fe200078c08ff */
[----:B------:R4:W-:Y:S01]  /*abd0*/  @P4 STG.E.U16 desc[UR26][R4.64], R8 ;  /* 0x0000000804004986 */ /* 0x0009e2000c10151a */
[C---:B------:R-:W-:Y:S02]  /*abe0*/  LEA R6, P4, R35.reuse, R60, 0x1 ;  /* 0x0000003c23067211 */ /* 0x040fe400078808ff */
[----:B------:R-:W-:Y:S02]  /*abf0*/  LOP3.LUT R0, R132, 0xaa, RZ, 0xfc, !PT ;  /* 0x000000aa84007812 */ /* 0x000fe400078efcff */
[----:B------:R-:W-:-:S02]  /*ac00*/  LEA.HI.X.SX32 R7, R35, R2, 0x1, P4 ;  /* 0x0000000223077211 */ /* 0x000fc400020f0eff */
[----:B---3--:R-:W-:Y:S01]  /*ac10*/  ISETP.LT.AND P4, PT, R0, UR5, !P0 ;  /* 0x0000000500007c0c */ /* 0x008fe2000c781270 */
[----:B------:R-:W3:Y:S01]  /*ac20*/  LDCU UR5, c[0x0][0x39c] ;  /* 0x00007380ff0577ac */ /* 0x000ee20008000800 */
[----:B-1----:R-:W-:Y:S01]  /*ac30*/  LEA.HI.X.SX32 R21, R33, R2, 0x1, P6 ;  /* 0x0000000221157211 */ /* 0x002fe200030f0eff */
[----:B------:R-:W-:Y:S01]  /*ac40*/  IMAD R33, R3, 0x2, R33 ;  /* 0x0000000203217824 */ /* 0x000fe200078e0221 */
[----:B------:R-:W-:Y:S02]  /*ac50*/  PRMT R22, R9, 0x7632, R22 ;  /* 0x0000763209167816 */ /* 0x000fe40000000016 */
[----:B----4-:R-:W-:Y:S01]  /*ac60*/  PRMT R5, R8, 0x7632, R5 ;  /* 0x0000763208057816 */ /* 0x010fe20000000005 */
[----:B------:R-:W-:Y:S01]  /*ac70*/  IMAD R23, R3, 0x2, R33 ;  /* 0x0000000203177824 */ /* 0x000fe200078e0221 */
[----:B------:R-:W-:Y:S02]  /*ac80*/  LEA R4, P6, R33, R60, 0x1 ;  /* 0x0000003c21047211 */ /* 0x000fe400078c08ff */
[----:B------:R-:W-:Y:S01]  /*ac90*/  LOP3.LUT R0, R132, 0xac, RZ, 0xfc, !PT ;  /* 0x000000ac84007812 */ /* 0x000fe200078efcff */
[----:B------:R1:W-:Y:S03]  /*aca0*/  @P5 STG.E.U16 desc[UR26][R6.64], R5 ;  /* 0x0000000506005986 */ /* 0x0003e6000c10151a */
[----:B0-----:R-:W-:Y:S01]  /*acb0*/  ISETP.LT.AND P5, PT, R0, UR6, !P0 ;  /* 0x0000000600007c0c */ /* 0x001fe2000c7a1270 */
[----:B------:R0:W-:Y:S01]  /*acc0*/  @P1 STG.E.U16 desc[UR26][R20.64], R9 ;  /* 0x0000000914001986 */ /* 0x0001e2000c10151a */
[----:B------:R-:W-:Y:S01]  /*acd0*/  LOP3.LUT R0, R132, 0xae, RZ, 0xfc, !PT ;  /* 0x000000ae84007812 */ /* 0x000fe200078efcff */
[----:B------:R-:W4:Y:S03]  /*ace0*/  LDCU UR6, c[0x0][0x39c] ;  /* 0x00007380ff0677ac */ /* 0x000f260008000800 */
[----:B--2---:R-:W-:Y:S01]  /*acf0*/  ISETP.LT.AND P1, PT, R0, UR4, !P0 ;  /* 0x0000000400007c0c */ /* 0x004fe2000c721270 */
[----:B------:R-:W2:Y:S01]  /*ad00*/  LDCU UR4, c[0x0][0x39c] ;  /* 0x00007380ff0477ac */ /* 0x000ea20008000800 */
[----:B------:R-:W-:-:S02]  /*ad10*/  LOP3.LUT R0, R132, 0xb0, RZ, 0xfc, !PT ;  /* 0x000000b084007812 */ /* 0x000fc400078efcff */
[----:B-1----:R-:W-:Y:S02]  /*ad20*/  LEA.HI.X.SX32 R5, R33, R2, 0x1, P6 ;  /* 0x0000000221057211 */ /* 0x002fe400030f0eff */
[----:B------:R-:W-:-:S03]  /*ad30*/  LEA R6, P6, R23, R60, 0x1 ;  /* 0x0000003c17067211 */ /* 0x000fc600078c08ff */
[----:B------:R1:W-:Y:S01]  /*ad40*/  @P2 STG.E.U16 desc[UR26][R4.64], R22 ;  /* 0x0000001604002986 */ /* 0x0003e2000c10151a */
[----:B------:R-:W-:Y:S01]  /*ad50*/  LEA.HI.X.SX32 R7, R23, R2, 0x1, P6 ;  /* 0x0000000217077211 */ /* 0x000fe200030f0eff */
[----:B------:R-:W-:Y:S01]  /*ad60*/  IMAD R23, R3, 0x2, R23 ;  /* 0x0000000203177824 */ /* 0x000fe200078e0217 */
[----:B---3--:R-:W-:Y:S01]  /*ad70*/  ISETP.LT.AND P2, PT, R0, UR5, !P0 ;  /* 0x0000000500007c0c */ /* 0x008fe2000c741270 */
[----:B------:R-:W3:Y:S01]  /*ad80*/  LDCU UR5, c[0x0][0x39c] ;  /* 0x00007380ff0577ac */ /* 0x000ee20008000800 */
[----:B------:R-:W-:Y:S01]  /*ad90*/  LOP3.LUT R0, R132, 0xb2, RZ, 0xfc, !PT ;  /* 0x000000b284007812 */ /* 0x000fe200078efcff */
[----:B------:R5:W-:Y:S01]  /*ada0*/  @P3 STG.E.U16 desc[UR26][R6.64], R10 ;  /* 0x0000000a06003986 */ /* 0x000be2000c10151a */
[----:B------:R-:W-:Y:S01]  /*adb0*/  LEA R8, P3, R23, R60, 0x1 ;  /* 0x0000003c17087211 */ /* 0x000fe200078608ff */
[----:B0-----:R-:W-:-:S03]  /*adc0*/  IMAD R21, R3, 0x2, R23 ;  /* 0x0000000203157824 */ /* 0x001fc600078e0217 */
[----:B------:R-:W-:Y:S02]  /*add0*/  LEA.HI.X.SX32 R9, R23, R2, 0x1, P3 ;  /* 0x0000000217097211 */ /* 0x000fe400018f0eff */
[----:B-1----:R-:W-:Y:S02]  /*ade0*/  PRMT R5, R10, 0x7632, R5 ;  /* 0x000076320a057816 */ /* 0x002fe40000000005 */
[----:B------:R-:W-:Y:S02]  /*adf0*/  LEA R4, P6, R21, R60, 0x1 ;  /* 0x0000003c15047211 */ /* 0x000fe400078c08ff */
[----:B--2---:R-:W-:Y:S01]  /*ae00*/  ISETP.LT.AND P3, PT, R0, UR4, !P0 ;  /* 0x0000000400007c0c */ /* 0x004fe2000c761270 */
[----:B------:R0:W-:Y:S01]  /*ae10*/  @P4 STG.E.U16 desc[UR26][R8.64], R5 ;  /* 0x0000000508004986 */ /* 0x0001e2000c10151a */
[----:B------:R-:W-:Y:S01]  /*ae20*/  LOP3.LUT R0, R132, 0xb4, RZ, 0xfc, !PT ;  /* 0x000000b484007812 */ /* 0x000fe200078efcff */
[----:B------:R-:W1:Y:S01]  /*ae30*/  LDCU UR4, c[0x0][0x39c] ;  /* 0x00007380ff0477ac */ /* 0x000e620008000800 */
[----:B-----5:R-:W-:-:S02]  /*ae40*/  PRMT R10, R29, 0x7632, R10 ;  /* 0x000076321d0a7816 */ /* 0x020fc4000000000a */
[----:B----4-:R-:W-:Y:S01]  /*ae50*/  ISETP.LT.AND P4, PT, R0, UR6, !P0 ;  /* 0x0000000600007c0c */ /* 0x010fe2000c781270 */
[----:B------:R-:W2:Y:S01]  /*ae60*/  LDCU UR6, c[0x0][0x39c] ;  /* 0x00007380ff0677ac */ /* 0x000ea20008000800 */
[----:B------:R-:W-:Y:S02]  /*ae70*/  LOP3.LUT R0, R132, 0xb6, RZ, 0xfc, !PT ;  /* 0x000000b684007812 */ /* 0x000fe400078efcff */
[----:B0-----:R-:W-:Y:S01]  /*ae80*/  LEA.HI.X.SX32 R5, R21, R2, 0x1, P6 ;  /* 0x0000000215057211 */ /* 0x001fe200030f0eff */
        /* <DEDUP_REMOVED lines=11> */
[----:B0-----:R-:W-:-:S03]  /*af40*/  PRMT R5, R11, 0x7632, R5 ;  /* 0x000076320b057816 */ /* 0x001fc60000000005 */
[----:B------:R-:W-:Y:S02]  /*af50*/  IMAD R11, R3, 0x2, R23 ;  /* 0x00000002030b7824 */ /* 0x000fe400078e0217 */
[----:B------:R0:W-:Y:S01]  /*af60*/  @P1 STG.E.U16 desc[UR26][R6.64], R5 ;  /* 0x0000000506001986 */ /* 0x0001e2000c10151a */
[----:B-1----:R-:W-:Y:S01]  /*af70*/  ISETP.LT.AND P1, PT, R0, UR4, !P0 ;  /* 0x0000000400007c0c */ /* 0x002fe2000c721270 */
[----:B------:R-:W1:Y:S01]  /*af80*/  LDCU UR4, c[0x0][0x39c] ;  /* 0x00007380ff0477ac */ /* 0x000e620008000800 */
[----:B------:R-:W-:Y:S01]  /*af90*/  LOP3.LUT R0, R132, 0xba, RZ, 0xfc, !PT ;  /* 0x000000ba84007812 */ /* 0x000fe200078efcff */
[----:B------:R-:W-:Y:S01]  /*afa0*/  @P2 STG.E.U16 desc[UR26][R8.64], R12 ;  /* 0x0000000c08002986 */ /* 0x000fe2000c10151a */
[----:B------:R-:W-:-:S04]  /*afb0*/  LEA R4, P2, R23, R60, 0x1 ;  /* 0x0000003c17047211 */ /* 0x000fc800078408ff */
[----:B0-----:R-:W-:Y:S02]  /*afc0*/  LEA.HI.X.SX32 R5, R23, R2, 0x1, P2 ;  /* 0x0000000217057211 */ /* 0x001fe400010f0eff */
[----:B------:R-:W-:Y:S02]  /*afd0*/  PRMT R7, R12, 0x7632, R7 ;  /* 0x000076320c077816 */ /* 0x000fe40000000007 */
[----:B------:R-:W-:Y:S02]  /*afe0*/  LEA R6, P6, R11, R60, 0x1 ;  /* 0x0000003c0b067211 */ /* 0x000fe400078c08ff */
[----:B---3--:R-:W-:Y:S01]  /*aff0*/  ISETP.LT.AND P2, PT, R0, UR5, !P0 ;  /* 0x0000000500007c0c */ /* 0x008fe2000c741270 */
[----:B------:R0:W-:Y:S01]  /*b000*/  @P3 STG.E.U16 desc[UR26][R4.64], R7 ;  /* 0x0000000704003986 */ /* 0x0001e2000c10151a */
[----:B------:R-:W-:Y:S01]  /*b010*/  LOP3.LUT R0, R132, 0xbc, RZ, 0xfc, !PT ;  /* 0x000000bc84007812 */ /* 0x000fe200078efcff */
[----:B------:R-:W3:Y:S03]  /*b020*/  LDCU UR5, c[0x0][0x39c] ;  /* 0x00007380ff0577ac */ /* 0x000ee60008000800 */
[----:B--2---:R-:W-:Y:S01]  /*b030*/  ISETP.LT.AND P3, PT, R0, UR6, !P0 ;  /* 0x0000000600007c0c */ /* 0x004fe2000c761270 */
[----:B------:R-:W2:Y:S01]  /*b040*/  LDCU UR6, c[0x0][0x39c] ;  /* 0x00007380ff0677ac */ /* 0x000ea20008000800 */
[----:B------:R-:W-:-:S02]  /*b050*/  LOP3.LUT R0, R132, 0xbe, RZ, 0xfc, !PT ;  /* 0x000000be84007812 */ /* 0x000fc400078efcff */
[----:B0-----:R-:W-:Y:S01]  /*b060*/  LEA.HI.X.SX32 R7, R11, R2, 0x1, P6 ;  /* 0x000000020b077211 */ /* 0x001fe200030f0eff */
[----:B------:R-:W-:-:S04]  /*b070*/  IMAD R11, R3, 0x2, R11 ;  /* 0x00000002030b7824 */ /* 0x000fc800078e020b */
[----:B------:R-:W-:Y:S01]  /*b080*/  IMAD R21, R3, 0x2, R11 ;  /* 0x0000000203157824 */ /* 0x000fe200078e020b */
[C---:B------:R-:W-:Y:S01]  /*b090*/  LEA R8, P6, R11.reuse, R60, 0x1 ;  /* 0x0000003c0b087211 */ /* 0x040fe200078c08ff */
[----:B------:R0:W-:Y:S01]  /*b0a0*/  @P4 STG.E.U16 desc[UR26][R6.64], R13 ;  /* 0x0000000d06004986 */ /* 0x0001e2000c10151a */
[----:B-1----:R-:W-:Y:S01]  /*b0b0*/  ISETP.LT.AND P4, PT, R0, UR4, !P0 ;  /* 0x0000000400007c0c */ /* 0x002fe2000c781270 */
[----:B------:R-:W1:Y:S01]  /*b0c0*/  LDCU UR4, c[0x0][0x39c] ;  /* 0x00007380ff0477ac */ /* 0x000e620008000800 */
        /* <DEDUP_REMOVED lines=8> */
[----:B---3--:R-:W-:Y:S01]  /*b150*/  ISETP.LT.AND P5, PT, R0, UR5, !P0 ;  /* 0x0000000500007c0c */ /* 0x008fe2000c7a1270 */
[----:B------:R-:W3:Y:S01]  /*b160*/  LDCU UR5, c[0x0][0x39c] ;  /* 0x00007380ff0577ac */ /* 0x000ee20008000800 */
[----:B------:R-:W-:Y:S01]  /*b170*/  LOP3.LUT R0, R132, 0xc2, RZ, 0xfc, !PT ;  /* 0x000000c284007812 */ /* 0x000fe200078efcff */
[----:B------:R4:W-:Y:S01]  /*b180*/  @P1 STG.E.U16 desc[UR26][R4.64], R14 ;  /* 0x0000000e04001986 */ /* 0x0009e2000c10151a */
[-C--:B------:R-:W-:Y:S02]  /*b190*/  LEA R6, P1, R21, R60.reuse, 0x1 ;  /* 0x0000003c15067211 */ /* 0x080fe400078208ff */
[----:B0-----:R-:W-:Y:S02]  /*b1a0*/  LEA R8, P6, R11, R60, 0x1 ;  /* 0x0000003c0b087211 */ /* 0x001fe400078c08ff */
[----:B------:R-:W-:-:S02]  /*b1b0*/  LEA.HI.X.SX32 R7, R21, R2, 0x1, P1 ;  /* 0x0000000215077211 */ /* 0x000fc400008f0eff */
[----:B------:R-:W-:Y:S01]  /*b1c0*/  LEA.HI.X.SX32 R9, R11, R2, 0x1, P6 ;  /* 0x000000020b097211 */ /* 0x000fe200030f0eff */
[C---:B------:R-:W-:Y:S01]  /*b1d0*/  IMAD R11, R3.reuse, 0x2, R11 ;  /* 0x00000002030b7824 */ /* 0x040fe200078e020b */
[----:B----4-:R-:W-:Y:S01]  /*b1e0*/  PRMT R5, R14, 0x7632, R5 ;  /* 0x000076320e057816 */ /* 0x010fe20000000005 */
[----:B------:R-:W0:Y:S01]  /*b1f0*/  LDS.128 R20, [R61+UR13+0x800] ;  /* 0x0008000d3d147984 */ /* 0x000e220008000c00 */
[----:B-1----:R-:W-:Y:S01]  /*b200*/  ISETP.LT.AND P1, PT, R0, UR4, !P0 ;  /* 0x0000000400007c0c */ /* 0x002fe2000c721270 */
[----:B------:R-:W-:Y:S01]  /*b210*/  IMAD R13, R3, 0x2, R11 ;  /* 0x00000002030d7824 */ /* 0x000fe200078e020b */
[----:B------:R-:W-:Y:S01]  /*b220*/  LEA R4, P6, R11, R60, 0x1 ;  /* 0x0000003c0b047211 */ /* 0x000fe200078c08ff */
[----:B------:R1:W-:Y:S01]  /*b230*/  @P2 STG.E.U16 desc[UR26][R6.64], R5 ;  /* 0x0000000506002986 */ /* 0x0003e2000c10151a */
[----:B------:R-:W-:Y:S01]  /*b240*/  LOP3.LUT R0, R132, 0xc4, RZ, 0xfc, !PT ;  /* 0x000000c484007812 */ /* 0x000fe200078efcff */
[----:B------:R-:W4:Y:S02]  /*b250*/  LDCU UR4, c[0x0][0x39c] ;  /* 0x00007380ff0477ac */ /* 0x000f240008000800 */
[----:B------:R5:W-:Y:S01]  /*b260*/  @P3 STG.E.U16 desc[UR26][R8.64], R15 ;  /* 0x0000000f08003986 */ /* 0x000be2000c10151a */
[----:B--2---:R-:W-:Y:S01]  /*b270*/  ISETP.LT.AND P2, PT, R0, UR6, !P0 ;  /* 0x0000000600007c0c */ /* 0x004fe2000c741270 */
[----:B------:R-:W2:Y:S01]  /*b280*/  LDCU UR6, c[0x0][0x39c] ;  /* 0x00007380ff0677ac */ /* 0x000ea20008000800 */
[----:B------:R-:W-:-:S04]  /*b290*/  LOP3.LUT R0, R132, 0xc6, RZ, 0xfc, !PT ;  /* 0x000000c684007812 */ /* 0x000fc800078efcff */
[----:B---3--:R-:W-:Y:S01]  /*b2a0*/  ISETP.LT.AND P3, PT, R0, UR5, !P0 ;  /* 0x0000000500007c0c */ /* 0x008fe2000c761270 */
[----:B------:R-:W3:Y:S01]  /*b2b0*/  LDCU UR5, c[0x0][0x39c] ;  /* 0x00007380ff0577ac */ /* 0x000ee20008000800 */
[----:B-1----:R-:W-:Y:S02]  /*b2c0*/  LEA.HI.X.SX32 R5, R11, R2, 0x1, P6 ;  /* 0x000000020b057211 */ /* 0x002fe400030f0eff */
[----:B------:R-:W-:Y:S02]  /*b2d0*/  LEA R6, P6, R13, R60, 0x1 ;  /* 0x0000003c0d067211 */ /* 0x000fe400078c08ff */
[----:B-----5:R-:W-:Y:S02]  /*b2e0*/  PRMT R9, R15, 0x7632, R9 ;  /* 0x000076320f097816 */ /* 0x020fe40000000009 */
[----:B------:R-:W-:Y:S01]  /*b2f0*/  LEA.HI.X.SX32 R7, R13, R2, 0x1, P6 ;  /* 0x000000020d077211 */ /* 0x000fe200030f0eff */
[C---:B------:R-:W-:Y:S01]  /*b300*/  IMAD R13, R3.reuse, 0x2, R13 ;  /* 0x00000002030d7824 */ /* 0x040fe200078e020d */
[----:B------:R-:W-:Y:S01]  /*b310*/  LOP3.LUT R0, R132, 0xc8, RZ, 0xfc, !PT ;  /* 0x000000c884007812 */ /* 0x000fe200078efcff */
[----:B------:R1:W-:Y:S02]  /*b320*/  @P4 STG.E.U16 desc[UR26][R4.64], R9 ;  /* 0x0000000904004986 */ /* 0x0003e4000c10151a */
[----:B------:R-:W-:Y:S01]  /*b330*/  IMAD R11, R3, 0x2, R13 ;  /* 0x00000002030b7824 */ /* 0x000fe200078e020d */
[----:B----4-:R-:W-:Y:S01]  /*b340*/  ISETP.LT.AND P4, PT, R0, UR4, !P0 ;  /* 0x0000000400007c0c */ /* 0x010fe2000c781270 */
[----:B------:R-:W-:Y:S01]  /*b350*/  @P5 STG.E.U16 desc[UR26][R6.64], R16 ;  /* 0x0000001006005986 */ /* 0x000fe2000c10151a */
[----:B------:R-:W-:Y:S01]  /*b360*/  LEA R8, P5, R13, R60, 0x1 ;  /* 0x0000003c0d087211 */ /* 0x000fe200078a08ff */
[----:B------:R-:W4:Y:S01]  /*b370*/  LDCU UR4, c[0x0][0x39c] ;  /* 0x00007380ff0477ac */ /* 0x000f220008000800 */
        /* <DEDUP_REMOVED lines=11> */
[----:B-1----:R-:W-:Y:S01]  /*b430*/  LEA.HI.X.SX32 R5, R11, R2, 0x1, P6 ;  /* 0x000000020b057211 */ /* 0x002fe200030f0eff */
[----:B------:R-:W-:-:S04]  /*b440*/  IMAD R11, R3, 0x2, R11 ;  /* 0x00000002030b7824 */ /* 0x000fc800078e020b */
[----:B------:R-:W-:Y:S01]  /*b450*/  IMAD R13, R3, 0x2, R11 ;  /* 0x00000002030d7824 */ /* 0x000fe200078e020b */
[C---:B------:R-:W-:Y:S01]  /*b460*/  LEA R6, P6, R11.reuse, R60, 0x1 ;  /* 0x0000003c0b067211 */ /* 0x040fe200078c08ff */
[----:B------:R1:W-:Y:S01]  /*b470*/  @P2 STG.E.U16 desc[UR26][R4.64], R17 ;  /* 0x0000001104002986 */ /* 0x0003e2000c10151a */
[----:B----4-:R-:W-:Y:S01]  /*b480*/  ISETP.LT.AND P2, PT, R0, UR4, !P0 ;  /* 0x0000000400007c0c */ /* 0x010fe2000c741270 */
[----:B------:R-:W4:Y:S01]  /*b490*/  LDCU UR4, c[0x0][0x39c] ;  /* 0x00007380ff0477ac */ /* 0x000f220008000800 */
        /* <DEDUP_REMOVED lines=16> */
[----:B----4-:R-:W-:Y:S01]  /*b5a0*/  ISETP.LT.AND P4, PT, R0, UR4, !P0 ;  /* 0x0000000400007c0c */ /* 0x010fe2000c781270 */
[----:B------:R1:W-:Y:S01]  /*b5b0*/  @P5 STG.E.U16 desc[UR26][R4.64], R7 ;  /* 0x0000000704005986 */ /* 0x0003e2000c10151a */
[----:B------:R-:W-:Y:S01]  /*b5c0*/  LOP3.LUT R0, R132, 0xd4, RZ, 0xfc, !PT ;  /* 0x000000d484007812 */ /* 0x000fe200078efcff */
[----:B------:R-:W4:Y:S03]  /*b5d0*/  LDCU UR4, c[0x0][0x39c] ;  /* 0x00007380ff0477ac */ /* 0x000f260008000800 */
        /* <DEDUP_REMOVED lines=18> */
[----:B----4-:R-:W-:Y:S01]  /*b700*/  ISETP.LT.AND P2, PT, R0, UR4, !P0 ;  /* 0x0000000400007c0c */ /* 0x010fe2000c741270 */
[----:B------:R-:W4:Y:S01]  /*b710*/  LDCU UR4, c[0x0][0x39c] ;  /* 0x00007380ff0477ac */ /* 0x000f220008000800 */
[----:B------:R-:W-:Y:S01]  /*b720*/  LOP3.LUT R0, R132, 0xda, RZ, 0xfc, !PT ;  /* 0x000000da84007812 */ /* 0x000fe200078efcff */
[----:B------:R5:W-:Y:S01]  /*b730*/  @P3 STG.E.U16 desc[UR26][R4.64], R24 ;  /* 0x0000001804003986 */ /* 0x000be2000c10151a */
[-C--:B------:R-:W-:Y:S02]  /*b740*/  LEA R6, P3, R13, R60.reuse, 0x1 ;  /* 0x0000003c0d067211 */ /* 0x080fe400078608ff */
[----:B-1----:R-:W-:Y:S02]  /*b750*/  LEA R8, P6, R11, R60, 0x1 ;  /* 0x0000003c0b087211 */ /* 0x002fe400078c08ff */
[----:B------:R-:W-:-:S02]  /*b760*/  LEA.HI.X.SX32 R7, R13, R2, 0x1, P3 ;  /* 0x000000020d077211 */ /* 0x000fc400018f0eff */
[----:B------:R-:W-:Y:S01]  /*b770*/  LEA.HI.X.SX32 R9, R11, R2, 0x1, P6 ;  /* 0x000000020b097211 */ /* 0x000fe200030f0eff */
[C---:B------:R-:W-:Y:S01]  /*b780*/  IMAD R11, R3.reuse, 0x2, R11 ;  /* 0x00000002030b7824 */ /* 0x040fe200078e020b */
[----:B-----5:R-:W-:Y:S02]  /*b790*/  PRMT R5, R24, 0x7632, R5 ;  /* 0x0000763218057816 */ /* 0x020fe40000000005 */
[----:B---3--:R-:W-:Y:S01]  /*b7a0*/  ISETP.LT.AND P3, PT, R0, UR5, !P0 ;  /* 0x0000000500007c0c */ /* 0x008fe2000c761270 */
[----:B------:R-:W-:Y:S01]  /*b7b0*/  IMAD R13, R3, 0x2, R11 ;  /* 0x00000002030d7824 */ /* 0x000fe200078e020b */
[----:B------:R-:W-:Y:S01]  /*b7c0*/  LEA R4, P6, R11, R60, 0x1 ;  /* 0x0000003c0b047211 */ /* 0x000fe200078c08ff */
[----:B------:R1:W-:Y:S01]  /*b7d0*/  @P4 STG.E.U16 desc[UR26][R6.64], R5 ;  /* 0x0000000506004986 */ /* 0x0003e2000c10151a */
[----:B------:R-:W-:Y:S01]  /*b7e0*/  LOP3.LUT R0, R132, 0xdc, RZ, 0xfc, !PT ;  /* 0x000000dc84007812 */ /* 0x000fe200078efcff */
[----:B------:R-:W3:Y:S02]  /*b7f0*/  LDCU UR5, c[0x0][0x39c] ;  /* 0x00007380ff0577ac */ /* 0x000ee40008000800 */
[----:B------:R5:W-:Y:S01]  /*b800*/  @P5 STG.E.U16 desc[UR26][R8.64], R25 ;  /* 0x0000001908005986 */ /* 0x000be2000c10151a */
[----:B--2---:R-:W-:Y:S01]  /*b810*/  ISETP.LT.AND P4, PT, R0, UR6, !P0 ;  /* 0x0000000600007c0c */ /* 0x004fe2000c781270 */
[----:B------:R-:W2:Y:S01]  /*b820*/  LDCU UR6, c[0x0][0x39c] ;  /* 0x00007380ff0677ac */ /* 0x000ea20008000800 */
[----:B------:R-:W-:-:S04]  /*b830*/  LOP3.LUT R0, R132, 0xde, RZ, 0xfc, !PT ;  /* 0x000000de84007812 */ /* 0x000fc800078efcff */
[----:B----4-:R-:W-:Y:S01]  /*b840*/  ISETP.LT.AND P5, PT, R0, UR4, !P0 ;  /* 0x0000000400007c0c */ /* 0x010fe2000c7a1270 */
[----:B------:R-:W4:Y:S01]  /*b850*/  LDCU UR4, c[0x0][0x39c] ;  /* 0x00007380ff0477ac */ /* 0x000f220008000800 */
        /* <DEDUP_REMOVED lines=8> */
[----:B---3--:R-:W-:Y:S01]  /*b8e0*/  ISETP.LT.AND P1, PT, R0, UR5, !P0 ;  /* 0x0000000500007c0c */ /* 0x008fe2000c721270 */
[----:B------:R-:W-:Y:S01]  /*b8f0*/  @P2 STG.E.U16 desc[UR26][R6.64], R26 ;  /* 0x0000001a06002986 */ /* 0x000fe2000c10151a */
[----:B------:R-:W-:Y:S01]  /*b900*/  LEA R8, P2, R13, R60, 0x1 ;  /* 0x0000003c0d087211 */ /* 0x000fe200078408ff */
[----:B------:R-:W3:Y:S01]  /*b910*/  LDCU UR5, c[0x0][0x39c] ;  /* 0x00007380ff0577ac */ /* 0x000ee20008000800 */
[----:B------:R-:W-:-:S02]  /*b920*/  LOP3.LUT R0, R132, 0xe2, RZ, 0xfc, !PT ;  /* 0x000000e284007812 */ /* 0x000fc400078efcff */
        /* <DEDUP_REMOVED lines=28> */
[----:B------:R-:W-:Y:S01]  /*baf0*/  @P1 STG.E.U16 desc[UR26][R8.64], R28 ;  /* 0x0000001c08001986 */ /* 0x000fe2000c10151a */
        /* <DEDUP_REMOVED lines=20> */
[----:B------:R-:W-:Y:S01]  /*bc40*/  LOP3.LUT R0, R132, 0xf0, RZ, 0xfc, !PT ;  /* 0x000000f084007812 */ /* 0x000fe200078efcff */
[----:B------:R5:W-:Y:S01]  /*bc50*/  @P4 STG.E.U16 desc[UR26][R8.64], R10 ;  /* 0x0000000a08004986 */ /* 0x000be2000c10151a */
[----:B------:R-:W-:Y:S01]  /*bc60*/  LEA.HI.X.SX32 R5, R13, R2, 0x1, P6 ;  /* 0x000000020d057211 */ /* 0x000fe200030f0eff */
[C---:B------:R-:W-:Y:S01]  /*bc70*/  IMAD R13, R3.reuse, 0x2, R13 ;  /* 0x00000002030d7824 */ /* 0x040fe200078e020d */
[----:B---3--:R-:W-:Y:S01]  /*bc80*/  ISETP.LT.AND P4, PT, R0, UR5, !P0 ;  /* 0x0000000500007c0c */ /* 0x008fe2000c781270 */
[----:B------:R-:W3:Y:S01]  /*bc90*/  LDCU UR5, c[0x0][0x39c] ;  /* 0x00007380ff0577ac */ /* 0x000ee20008000800 */
[----:B------:R-:W-:Y:S01]  /*bca0*/  LOP3.LUT R0, R132, 0xf2, RZ, 0xfc, !PT ;  /* 0x000000f284007812 */ /* 0x000fe200078efcff */
[----:B------:R-:W-:Y:S01]  /*bcb0*/  IMAD R11, R3, 0x2, R13 ;  /* 0x00000002030b7824 */ /* 0x000fe200078e020d */
[----:B------:R0:W-:Y:S01]  /*bcc0*/  @P5 STG.E.U16 desc[UR26][R4.64], R30 ;  /* 0x0000001e04005986 */ /* 0x0001e2000c10151a */
[----:B-1----:R-:W-:-:S03]  /*bcd0*/  LEA R6, P5, R13, R60, 0x1 ;  /* 0x0000003c0d067211 */ /* 0x002fc600078a08ff */
[----:B-----5:R-:W-:Y:S02]  /*bce0*/  LEA R8, P6, R11, R60, 0x1 ;  /* 0x0000003c0b087211 */ /* 0x020fe400078c08ff */
[-C--:B------:R-:W-:Y:S02]  /*bcf0*/  LEA.HI.X.SX32 R7, R13, R2.reuse, 0x1, P5 ;  /* 0x000000020d077211 */ /* 0x080fe400028f0eff */
[----:B------:R-:W-:Y:S01]  /*bd00*/  LEA.HI.X.SX32 R9, R11, R2, 0x1, P6 ;  /* 0x000000020b097211 */ /* 0x000fe200030f0eff */
[C---:B------:R-:W-:Y:S01]  /*bd10*/  IMAD R11, R3.reuse, 0x2, R11 ;  /* 0x00000002030b7824 */ /* 0x040fe200078e020b */
[----:B----4-:R-:W-:Y:S01]  /*bd20*/  ISETP.LT.AND P5, PT, R0, UR4, !P0 ;  /* 0x0000000400007c0c */ /* 0x010fe2000c7a1270 */
[----:B------:R-:W1:Y:S01]  /*bd30*/  LDCU UR4, c[0x0][0x39c] ;  /* 0x00007380ff0477ac */ /* 0x000e620008000800 */
[----:B0-----:R-:W-:Y:S01]  /*bd40*/  PRMT R5, R30, 0x7632, R5 ;  /* 0x000076321e057816 */ /* 0x001fe20000000005 */
[----:B------:R-:W-:Y:S01]  /*bd50*/  IMAD R13, R3, 0x2, R11 ;  /* 0x00000002030d7824 */ /* 0x000fe200078e020b */
[----:B------:R-:W-:-:S02]  /*bd60*/  LEA R4, P6, R11, R60, 0x1 ;  /* 0x0000003c0b047211 */ /* 0x000fc400078c08ff */
[----:B------:R-:W-:Y:S01]  /*bd70*/  LOP3.LUT R0, R132, 0xf4, RZ, 0xfc, !PT ;  /* 0x000000f484007812 */ /* 0x000fe200078efcff */
[----:B------:R0:W-:Y:S03]  /*bd80*/  @P1 STG.E.U16 desc[UR26][R6.64], R5 ;  /* 0x0000000506001986 */ /* 0x0001e6000c10151a */
[----:B--2---:R-:W-:Y:S01]  /*bd90*/  ISETP.LT.AND P1, PT, R0, UR6, !P0 ;  /* 0x0000000600007c0c */ /* 0x004fe2000c721270 */
[----:B------:R2:W-:Y:S01]  /*bda0*/  @P2 STG.E.U16 desc[UR26][R8.64], R31 ;  /* 0x0000001f08002986 */ /* 0x0005e2000c10151a */
[----:B------:R-:W-:Y:S01]  /*bdb0*/  LOP3.LUT R0, R132, 0xf6, RZ, 0xfc, !PT ;  /* 0x000000f684007812 */ /* 0x000fe200078efcff */
[----:B------:R-:W4:Y:S03]  /*bdc0*/  LDCU UR6, c[0x0][0x39c] ;  /* 0x00007380ff0677ac */ /* 0x000f260008000800 */
[----:B---3--:R-:W-:Y:S01]  /*bdd0*/  ISETP.LT.AND P2, PT, R0, UR5, !P0 ;  /* 0x0000000500007c0c */ /* 0x008fe2000c741270 */
[----:B------:R-:W3:Y:S01]  /*bde0*/  LDCU UR5, c[0x0][0x39c] ;  /* 0x00007380ff0577ac */ /* 0x000ee20008000800 */
[----:B------:R-:W-:-:S02]  /*bdf0*/  LOP3.LUT R0, R132, 0xf8, RZ, 0xfc, !PT ;  /* 0x000000f884007812 */ /* 0x000fc400078efcff */
[----:B0-----:R-:W-:Y:S01]  /*be00*/  LEA.HI.X.SX32 R5, R11, R2, 0x1, P6 ;  /* 0x000000020b057211 */ /* 0x001fe200030f0eff */
[----:B------:R-:W-:Y:S01]  /*be10*/  IMAD R11, R3, 0x2, R13 ;  /* 0x00000002030b7824 */ /* 0x000fe200078e020d */
[----:B------:R-:W-:Y:S02]  /*be20*/  LEA R6, P6, R13, R60, 0x1 ;  /* 0x0000003c0d067211 */ /* 0x000fe400078c08ff */
[----:B--2---:R-:W-:Y:S02]  /*be30*/  PRMT R9, R31, 0x7632, R9 ;  /* 0x000076321f097816 */ /* 0x004fe40000000009 */
[----:B------:R-:W-:Y:S01]  /*be40*/  LEA.HI.X.SX32 R7, R13, R2, 0x1, P6 ;  /* 0x000000020d077211 */ /* 0x000fe200030f0eff */
[C---:B------:R-:W-:Y:S02]  /*be50*/  IMAD R13, R3.reuse, 0x2, R11 ;  /* 0x00000002030d7824 */ /* 0x040fe400078e020b */
[----:B------:R0:W-:Y:S01]  /*be60*/  @P3 STG.E.U16 desc[UR26][R4.64], R9 ;  /* 0x0000000904003986 */ /* 0x0001e2000c10151a */
[----:B-1----:R-:W-:Y:S01]  /*be70*/  ISETP.LT.AND P3, PT, R0, UR4, !P0 ;  /* 0x0000000400007c0c */ /* 0x002fe2000c761270 */
[----:B------:R-:W-:Y:S01]  /*be80*/  IMAD R15, R3, 0x2, R13 ;  /* 0x00000002030f7824 */ /* 0x000fe200078e020d */
[----:B------:R-:W1:Y:S01]  /*be90*/  LDCU UR4, c[0x0][0x39c] ;  /* 0x00007380ff0477ac */ /* 0x000e620008000800 */
[----:B------:R2:W-:Y:S01]  /*bea0*/  @P4 STG.E.U16 desc[UR26][R6.64], R20 ;  /* 0x0000001406004986 */ /* 0x0005e2000c10151a */
[----:B------:R-:W-:-:S02]  /*beb0*/  LEA R8, P4, R11, R60, 0x1 ;  /* 0x0000003c0b087211 */ /* 0x000fc400078808ff */
[----:B------:R-:W-:Y:S02]  /*bec0*/  LOP3.LUT R0, R132, 0xfa, RZ, 0xfc, !PT ;  /* 0x000000fa84007812 */ /* 0x000fe400078efcff */
[----:B0-----:R-:W-:Y:S01]  /*bed0*/  LEA.HI.X.SX32 R9, R11, R2, 0x1, P4 ;  /* 0x000000020b097211 */ /* 0x001fe200020f0eff */
[C---:B------:R-:W-:Y:S01]  /*bee0*/  IMAD R11, R3.reuse, 0x2, R15 ;  /* 0x00000002030b7824 */ /* 0x040fe200078e020f */
[----:B------:R-:W-:Y:S02]  /*bef0*/  PRMT R5, R20, 0x7632, R5 ;  /* 0x0000763214057816 */ /* 0x000fe40000000005 */
[----:B---3--:R-:W-:Y:S01]  /*bf00*/  ISETP.LT.AND P4, PT, R0, UR5, !P0 ;  /* 0x0000000500007c0c */ /* 0x008fe2000c781270 */
[----:B------:R-:W-:Y:S01]  /*bf10*/  IMAD R17, R3, 0x2, R11 ;  /* 0x0000000203117824 */ /* 0x000fe200078e020b */
[-C--:B--2---:R-:W-:Y:S01]  /*bf20*/  LEA R6, P6, R15, R60.reuse, 0x1 ;  /* 0x0000003c0f067211 */ /* 0x084fe200078c08ff */
[----:B------:R0:W-:Y:S01]  /*bf30*/  @P5 STG.E.U16 desc[UR26][R8.64], R5 ;  /* 0x0000000508005986 */ /* 0x0001e2000c10151a */
[----:B------:R-:W-:Y:S01]  /*bf40*/  LEA R4, P5, R13, R60, 0x1 ;  /* 0x0000003c0d047211 */ /* 0x000fe200078a08ff */
[----:B------:R-:W-:Y:S01]  /*bf50*/  IMAD R19, R3, 0x2, R17 ;  /* 0x0000000203137824 */ /* 0x000fe200078e0211 */
[----:B------:R-:W-:-:S02]  /*bf60*/  LOP3.LUT R0, R132, 0xfe, RZ, 0xfc, !PT ;  /* 0x000000fe84007812 */ /* 0x000fc400078efcff */
[----:B------:R-:W-:Y:S01]  /*bf70*/  LOP3.LUT R132, R132, 0xfc, RZ, 0xfc, !PT ;  /* 0x000000fc84847812 */ /* 0x000fe200078efcff */
[----:B------:R-:W-:Y:S01]  /*bf80*/  IMAD R3, R3, 0x2, R19 ;  /* 0x0000000203037824 */ /* 0x000fe200078e0213 */
[----:B------:R-:W-:Y:S02]  /*bf90*/  LEA.HI.X.SX32 R7, R15, R2, 0x1, P6 ;  /* 0x000000020f077211 */ /* 0x000fe400030f0eff */
[----:B------:R-:W-:Y:S02]  /*bfa0*/  LEA R12, P6, R17, R60, 0x1 ;  /* 0x0000003c110c7211 */ /* 0x000fe400078c08ff */
[----:B0-----:R-:W-:Y:S02]  /*bfb0*/  LEA.HI.X.SX32 R5, R13, R2, 0x1, P5 ;  /* 0x000000020d057211 */ /* 0x001fe400028f0eff */
[----:B------:R-:W-:Y:S02]  /*bfc0*/  LEA R10, P5, R11, R60, 0x1 ;  /* 0x0000003c0b0a7211 */ /* 0x000fe400078a08ff */
[-C--:B------:R-:W-:Y:S01]  /*bfd0*/  LEA.HI.X.SX32 R13, R17, R2.reuse, 0x1, P6 ;  /* 0x00000002110d7211 */ /* 0x080fe200030f0eff */
[----:B------:R0:W-:Y:S01]  /*bfe0*/  @P1 STG.E.U16 desc[UR26][R4.64], R21 ;  /* 0x0000001504001986 */ /* 0x0001e2000c10151a */
[----:B------:R-:W-:-:S02]  /*bff0*/  LEA.HI.X.SX32 R11, R11, R2, 0x1, P5 ;  /* 0x000000020b0b7211 */ /* 0x000fc400028f0eff */
[-C--:B------:R-:W-:Y:S02]  /*c000*/  LEA R8, P5, R3, R60.reuse, 0x1 ;  /* 0x0000003c03087211 */ /* 0x080fe400078a08ff */
[----:B------:R-:W-:Y:S02]  /*c010*/  LEA R60, P6, R19, R60, 0x1 ;  /* 0x0000003c133c7211 */ /* 0x000fe400078c08ff */
[----:B------:R-:W-:Y:S02]  /*c020*/  LEA.HI.X.SX32 R9, R3, R2, 0x1, P5 ;  /* 0x0000000203097211 */ /* 0x000fe400028f0eff */
[----:B----4-:R-:W-:Y:S02]  /*c030*/  ISETP.LT.AND P5, PT, R0, UR6, !P0 ;  /* 0x0000000600007c0c */ /* 0x010fe4000c7a1270 */
[----:B-1----:R-:W-:Y:S02]  /*c040*/  ISETP.LT.AND P0, PT, R132, UR4, !P0 ;  /* 0x0000000484007c0c */ /* 0x002fe4000c701270 */
[----:B------:R-:W-:-:S02]  /*c050*/  PRMT R3, R21, 0x7632, R3 ;  /* 0x0000763215037816 */ /* 0x000fc40000000003 */
[----:B------:R-:W-:Y:S02]  /*c060*/  PRMT R0, R22, 0x7632, R0 ;  /* 0x0000763216007816 */ /* 0x000fe40000000000 */
[----:B------:R-:W-:Y:S01]  /*c070*/  LEA.HI.X.SX32 R61, R19, R2, 0x1, P6 ;  /* 0x00000002133d7211 */ /* 0x000fe200030f0eff */
[----:B------:R0:W-:Y:S01]  /*c080*/  @P2 STG.E.U16 desc[UR26][R6.64], R3 ;  /* 0x0000000306002986 */ /* 0x0001e2000c10151a */
[----:B------:R-:W-:-:S03]  /*c090*/  PRMT R2, R23, 0x7632, R2 ;  /* 0x0000763217027816 */ /* 0x000fc60000000002 */
[----:B------:R0:W-:Y:S04]  /*c0a0*/  @P3 STG.E.U16 desc[UR26][R10.64], R22 ;  /* 0x000000160a003986 */ /* 0x0001e8000c10151a */
[----:B------:R0:W-:Y:S04]  /*c0b0*/  @P4 STG.E.U16 desc[UR26][R12.64], R0 ;  /* 0x000000000c004986 */ /* 0x0001e8000c10151a */
[----:B------:R0:W-:Y:S04]  /*c0c0*/  @P0 STG.E.U16 desc[UR26][R60.64], R23 ;  /* 0x000000173c000986 */ /* 0x0001e8000c10151a */
[----:B------:R0:W-:Y:S01]  /*c0d0*/  @P5 STG.E.U16 desc[UR26][R8.64], R2 ;  /* 0x0000000208005986 */ /* 0x0001e2000c10151a */
[----:B------:R-:W-:Y:S06]  /*c0e0*/  BAR.SYNC.DEFER_BLOCKING 0x0 ;  /* 0x0000000000007b1d */ /* 0x000fec0000010000 */
[----:B------:R-:W-:Y:S05]  /*c0f0*/  BRA.U UP0, `(.L_x_13) ;  /* 0x0000000100a07547 */ /* 0x000fea000b800000 */
[----:B------:R-:W1:Y:S01]  /*c100*/  S2UR UR5, SR_CgaCtaId ;  /* 0x00000000000579c3 */ /* 0x000e620000008800 */
[----:B------:R-:W-:Y:S01]  /*c110*/  NOP ;  /* 0x0000000000007918 */ /* 0x000fe20000000000 */
[----:B------:R-:W-:Y:S01]  /*c120*/  UMOV UR4, 0x50 ;  /* 0x0000005000047882 */ /* 0x000fe20000000000 */
[----:B0-----:R-:W-:Y:S02]  /*c130*/  IMAD.U32 R0, RZ, RZ, UR12 ;  /* 0x0000000cff007e24 */ /* 0x001fe4000f8e00ff */
[----:B------:R-:W-:Y:S02]  /*c140*/  IMAD.MOV.U32 R3, RZ, RZ, 0xff ;  /* 0x000000ffff037424 */ /* 0x000fe400078e00ff */
[----:B------:R-:W-:Y:S01]  /*c150*/  IMAD.MOV.U32 R7, RZ, RZ, 0x1 ;  /* 0x00000001ff077424 */ /* 0x000fe200078e00ff */
[----:B------:R-:W-:-:S04]  /*c160*/  LOP3.LUT R0, R0, 0xffff, RZ, 0xc0, !PT ;  /* 0x0000ffff00007812 */ /* 0x000fc800078ec0ff */
[----:B------:R-:W-:-:S05]  /*c170*/  SHF.R.U32.HI R0, RZ, 0x5, R0 ;  /* 0x00000005ff007819 */ /* 0x000fca0000011600 */
[----:B------:R-:W-:Y:S01]  /*c180*/  VIADD R2, R0, 0x10 ;  /* 0x0000001000027836 */ /* 0x000fe20000000000 */
[----:B------:R-:W-:Y:S01]  /*c190*/  SHF.L.U32 R0, R3, R0, RZ ;  /* 0x0000000003007219 */ /* 0x000fe200000006ff */
[----:B-1----:R-:W-:-:S03]  /*c1a0*/  ULEA UR6, UR5, UR4, 0x18 ;  /* 0x0000000405067291 */ /* 0x002fc6000f8ec0ff */
[----:B------:R-:W-:-:S04]  /*c1b0*/  SHF.L.U32 R3, R7, R2, RZ ;  /* 0x0000000207037219 */ /* 0x000fc800000006ff */
[----:B------:R-:W-:Y:S02]  /*c1c0*/  LOP3.LUT R0, R3, R0, RZ, 0xfc, !PT ;  /* 0x0000000003007212 */ /* 0x000fe400078efcff */
[----:B------:R-:W0:Y:S02]  /*c1d0*/  LDS R5, [UR6] ;  /* 0x00000006ff057984 */ /* 0x000e240008000800 */
[C---:B------:R-:W-:Y:S02]  /*c1e0*/  LOP3.LUT R2, R0.reuse, 0xffff, RZ, 0xc0, !PT ;  /* 0x0000ffff00027812 */ /* 0x040fe400078ec0ff */
[----:B0-----:R-:W-:-:S04]  /*c1f0*/  LOP3.LUT R3, R0, 0xffff, R5, 0x80, !PT ;  /* 0x0000ffff00037812 */ /* 0x001fc800078e8005 */
[----:B------:R-:W-:-:S13]  /*c200*/  ISETP.NE.AND P0, PT, R3, R2, PT ;  /* 0x000000020300720c */ /* 0x000fda0003f05270 */
[----:B------:R-:W-:Y:S05]  /*c210*/  @P0 BRA `(.L_x_14) ;  /* 0x0000000000500947 */ /* 0x000fea0003800000 */
[----:B------:R-:W-:Y:S02]  /*c220*/  SHF.R.U32.HI R5, RZ, 0x10, R5 ;  /* 0x00000010ff057819 */ /* 0x000fe40000011605 */
[----:B------:R-:W-:-:S04]  /*c230*/  SHF.R.U32.HI R2, RZ, 0x10, R0 ;  /* 0x00000010ff027819 */ /* 0x000fc80000011600 */
[----:B------:R-:W-:-:S04]  /*c240*/  LOP3.LUT R5, R5, R2, RZ, 0xc0, !PT ;  /* 0x0000000205057212 */ /* 0x000fc800078ec0ff */
[----:B------:R-:W-:-:S13]  /*c250*/  ISETP.NE.AND P0, PT, R5, R2, PT ;  /* 0x000000020500720c */ /* 0x000fda0003f05270 */
[----:B------:R-:W-:Y:S05]  /*c260*/  @P0 BRA `(.L_x_15) ;  /* 0x0000000000300947 */ /* 0x000fea0003800000 */
[----:B------:R-:W-:Y:S01]  /*c270*/  R2UR UR4, R0 ;  /* 0x00000000000472ca */ /* 0x000fe200000e0000 */
[----:B------:R-:W-:Y:S01]  /*c280*/  VOTEU.ANY UR5, UPT, PT ;  /* 0x0000000000057886 */ /* 0x000fe200038e0100 */
[----:B------:R-:W0:Y:S01]  /*c290*/  S2R R0, SR_LANEID ;  /* 0x0000000000007919 */ /* 0x000e220000000000 */
[----:B------:R-:W-:-:S10]  /*c2a0*/  UFLO.U32 UR5, UR5 ;  /* 0x00000005000572bd */ /* 0x000fd400080e0000 */
[----:B------:R-:W-:-:S06]  /*c2b0*/  ULOP3.LUT UR4, URZ, UR4, URZ, 0x33, !UPT ;  /* 0x00000004ff047292 */ /* 0x000fcc000f8e33ff */
[----:B------:R-:W-:-:S04]  /*c2c0*/  IMAD.U32 R2, RZ, RZ, UR4 ;  /* 0x00000004ff027e24 */ /* 0x000fc8000f8e00ff */
[----:B------:R-:W1:Y:S02]  /*c2d0*/  REDUX UR7, R2 ;  /* 0x00000000020773c4 */ /* 0x000e640000000000 */
[----:B------:R2:W-:Y:S01]  /*c2e0*/  UTCATOMSWS.AND URZ, UR4 ;  /* 0x0000000400ff79e3 */ /* 0x0005e20008000000 */
[----:B0-----:R-:W-:Y:S01]  /*c2f0*/  ISETP.EQ.U32.AND P0, PT, R0, UR5, PT ;  /* 0x0000000500007c0c */ /* 0x001fe2000bf02070 */
[----:B-1----:R-:W-:-:S12]  /*c300*/  IMAD.U32 R0, RZ, RZ, UR7 ;  /* 0x00000007ff007e24 */ /* 0x002fd8000f8e00ff */
[----:B------:R2:W-:Y:S01]  /*c310*/  @P0 ATOMS.AND RZ, [UR6], R0 ;  /* 0x00000000ffff098c */ /* 0x0005e2000a800006 */
[----:B------:R-:W-:Y:S05]  /*c320*/  BRA `(.L_x_13) ;  /* 0x0000000000147947 */ /* 0x000fea0003800000 */
.L_x_15:
[----:B------:R-:W-:-:S07]  /*c330*/  MOV R2, 0xc350 ;  /* 0x0000c35000027802 */ /* 0x000fce0000000f00 */
[----:B------:R-:W-:Y:S05]  /*c340*/  CALL.REL.NOINC `($__internal_0_$__cuda_sm10x_tcgen05_guardrail_trap_col_being_dealloced_not_returned_by_alloc) ;  /* 0x00000000002c7944 */ /* 0x000fea0003c00000 */
[----:B------:R-:W-:Y:S05]  /*c350*/  BRA `(.L_x_13) ;  /* 0x0000000000087947 */ /* 0x000fea0003800000 */
.L_x_14:
[----:B------:R-:W-:-:S07]  /*c360*/  MOV R2, 0xc380 ;  /* 0x0000c38000027802 */ /* 0x000fce0000000f00 */
[----:B------:R-:W-:Y:S05]  /*c370*/  CALL.REL.NOINC `($__internal_2_$__cuda_sm10x_tcgen05_guardrail_trap_unallocated_columns_being_dealloced) ;  /* 0x0000000000387944 */ /* 0x000fea0003c00000 */
.L_x_13:
[----:B------:R-:W-:Y:S01]  /*c380*/  NOP ;  /* 0x0000000000007918 */ /* 0x000fe20000000000 */
[----:B--2---:R-:W-:Y:S05]  /*c390*/  EXIT ;  /* 0x000000000000794d */ /* 0x004fea0003800000 */
.L_x_8:
[----:B------:R-:W0:Y:S02]  /*c3a0*/  SYNCS.PHASECHK.TRANS64.TRYWAIT P0, [UR15], R176 ;  /* 0x000000b0ff0075a7 */ /* 0x000e24000800110f */
[----:B0-----:R-:W-:Y:S05]  /*c3b0*/  @!P0 BRA `(.L_x_8) ;  /* 0xfffffffc00f88947 */ /* 0x001fea000383ffff */
[----:B------:R-:W-:Y:S05]  /*c3c0*/  BRA `(.L_x_16) ;  /* 0xffffffa000a07947 */ /* 0x000fea000383ffff */
.L_x_12:
[----:B------:R-:W1:Y:S02]  /*c3d0*/  SYNCS.PHASECHK.TRANS64.TRYWAIT P0, [UR15], R4 ;  /* 0x00000004ff0075a7 */ /* 0x000e64000800110f */
[----:B-1----:R-:W-:Y:S05]  /*c3e0*/  @!P0 BRA `(.L_x_12) ;  /* 0xfffffffc00f88947 */ /* 0x002fea000383ffff */
[----:B------:R-:W-:Y:S05]  /*c3f0*/  BRA `(.L_x_11) ;  /* 0xffffffb800747947 */ /* 0x000fea000383ffff */
        .weak           $__internal_0_$__cuda_sm10x_tcgen05_guardrail_trap_col_being_dealloced_not_returned_by_alloc
        .type           $__internal_0_$__cuda_sm10x_tcgen05_guardrail_trap_col_being_dealloced_not_returned_by_alloc,@function
        .size           $__internal_0_$__cuda_sm10x_tcgen05_guardrail_trap_col_being_dealloced_not_returned_by_alloc,($__internal_1_$__cuda_sm10x_tcgen05_guardrail_trap_phase_invalid_during_alloc - $__internal_0_$__cuda_sm10x_tcgen05_guardrail_trap_col_being_dealloced_not_returned_by_alloc)
$__internal_0_$__cuda_sm10x_tcgen05_guardrail_trap_col_being_dealloced_not_returned_by_alloc:
[----:B------:R-:W-:Y:S05]  /*c400*/  BPT.TRAP 0x1 ;  /* 0x000000040000795c */ /* 0x000fea0000300000 */
[----:B------:R-:W-:-:S04]  /*c410*/  IMAD.MOV.U32 R3, RZ, RZ, 0x0 ;  /* 0x00000000ff037424 */ /* 0x000fc800078e00ff */
[----:B------:R-:W-:Y:S05]  /*c420*/  RET.REL.NODEC R2 `(matmul_kernel) ;  /* 0xffffff3802f47950 */ /* 0x000fea0003c3ffff */
        .weak           $__internal_1_$__cuda_sm10x_tcgen05_guardrail_trap_phase_invalid_during_alloc
        .type           $__internal_1_$__cuda_sm10x_tcgen05_guardrail_trap_phase_invalid_during_alloc,@function
        .size           $__internal_1_$__cuda_sm10x_tcgen05_guardrail_trap_phase_invalid_during_alloc,($__internal_2_$__cuda_sm10x_tcgen05_guardrail_trap_unallocated_columns_being_dealloced - $__internal_1_$__cuda_sm10x_tcgen05_guardrail_trap_phase_invalid_during_alloc)
$__internal_1_$__cuda_sm10x_tcgen05_guardrail_trap_phase_invalid_during_alloc:
[----:B------:R-:W-:Y:S05]  /*c430*/  BPT.TRAP 0x1 ;  /* 0x000000040000795c */ /* 0x000fea0000300000 */
[----:B------:R-:W-:-:S04]  /*c440*/  IMAD.MOV.U32 R3, RZ, RZ, 0x0 ;  /* 0x00000000ff037424 */ /* 0x000fc800078e00ff */
[----:B------:R-:W-:Y:S05]  /*c450*/  RET.REL.NODEC R2 `(matmul_kernel) ;  /* 0xffffff3802e87950 */ /* 0x000fea0003c3ffff */
        .weak           $__internal_2_$__cuda_sm10x_tcgen05_guardrail_trap_unallocated_columns_being_dealloced
        .type           $__internal_2_$__cuda_sm10x_tcgen05_guardrail_trap_unallocated_columns_being_dealloced,@function
        .size           $__internal_2_$__cuda_sm10x_tcgen05_guardrail_trap_unallocated_columns_being_dealloced,(.L_x_20 - $__internal_2_$__cuda_sm10x_tcgen05_guardrail_trap_unallocated_columns_being_dealloced)
$__internal_2_$__cuda_sm10x_tcgen05_guardrail_trap_unallocated_columns_being_dealloced:
[----:B------:R-:W-:Y:S05]  /*c460*/  BPT.TRAP 0x1 ;  /* 0x000000040000795c */ /* 0x000fea0000300000 */
[----:B------:R-:W-:-:S04]  /*c470*/  IMAD.MOV.U32 R3, RZ, RZ, 0x0 ;  /* 0x00000000ff037424 */ /* 0x000fc800078e00ff */
[----:B------:R-:W-:Y:S05]  /*c480*/  RET.REL.NODEC R2 `(matmul_kernel) ;  /* 0xffffff3802dc7950 */ /* 0x000fea0003c3ffff */
.L_x_17:
[----:B------:R-:W-:-:S00]  /*c490*/  BRA `(.L_x_17) ;  /* 0xfffffffc00fc7947 */ /* 0x000fc0000383ffff */
[----:B------:R-:W-:-:S00]  /*c4a0*/  NOP ;  /* 0x0000000000007918 */ /* 0x000fc00000000000 */
        /* <DEDUP_REMOVED lines=13> */
.L_x_20:


//--------------------- .nv.shared.matmul_kernel  --------------------------
	.section	.nv.shared.matmul_kernel,"aw",@nobits
	.sectionflags	@""
	.align	16
	.zero		1024


//--------------------- .nv.shared.reserved.0     --------------------------
	.section	.nv.shared.reserved.0,"aw",@nobits
	.align	8
	.weak		__nv_reservedSMEM_offset_0_alias
	.size		__nv_reservedSMEM_offset_0_alias, 0, 64
	.other		__nv_reservedSMEM_offset_0_alias,@"STO_CUDA_RESERVED_SHARED STV_DEFAULT"
__nv_reservedSMEM_offset_0_alias:
	.zero		0
.nv.shared.reserved.0:
	.zero		64
	.weak		__nv_reservedSMEM_allocation_phase
	.type		__nv_reservedSMEM_allocation_phase,@object
	.size		__nv_reservedSMEM_allocation_phase,(.L_0 - __nv_reservedSMEM_allocation_phase)
__nv_reservedSMEM_allocation_phase:
	.zero		1
.L_0:
	.zero		7
	.weak		__nv_reservedSMEM_devtool_atexit_pc
	.type		__nv_reservedSMEM_devtool_atexit_pc,@object
	.size		__nv_reservedSMEM_devtool_atexit_pc,(__nv_reservedSMEM_allocation_mask - __nv_reservedSMEM_devtool_atexit_pc)
__nv_reservedSMEM_devtool_atexit_pc:
	.zero		8
	.weak		__nv_reservedSMEM_allocation_mask
	.type		__nv_reservedSMEM_allocation_mask,@object
	.size		__nv_reservedSMEM_allocation_mask,(.L_2 - __nv_reservedSMEM_allocation_mask)
__nv_reservedSMEM_allocation_mask:
	.zero		4
.L_2:


//--------------------- .nv.constant0.matmul_kernel --------------------------
	.section	.nv.constant0.matmul_kernel,"a",@progbits
	.sectionflags	@""
	.align	4
.nv.constant0.matmul_kernel:
	.zero		976


//--------------------- SYMBOLS --------------------------

	.type		.nv.reservedSmem.offset0,@object
	.size		.nv.reservedSmem.offset0,0x4
	.type		.nv.reservedSmem.cap,@object
	.size		.nv.reservedSmem.cap,0x4
